	.target	sm_100a

	.elftype	@"ET_EXEC"


//--------------------- .note.nv.tkinfo           --------------------------
	.section	.note.nv.tkinfo,"",@"SHT_NOTE"
	.sectionflags	@"SHF_NOTE_NV_TKINFO"
	.tkinfo
        /*0018*/ 	.word	0x00000002
        /*0030*/ 	.string	""
        /*0030*/ 	.string	"ptxas"
        /*0030*/ 	.string	"Cuda compilation tools, release 13.0, V13.0.88"
        /*0030*/ 	.string	"Build cuda_13.0.r13.0/compiler.36424714_0"
        /*0030*/ 	.string	"-arch sm_100a -m 64 "



//--------------------- .note.nv.cuinfo           --------------------------
	.section	.note.nv.cuinfo,"",@"SHT_NOTE"
	.sectionflags	@"SHF_NOTE_NV_CUINFO"
        /*0018*/ 	.short	0x0002
        /*001a*/ 	.short	0x0064
        /*001c*/ 	.short	0x0082
	.zero		2


//--------------------- .nv.info                  --------------------------
	.section	.nv.info,"",@"SHT_CUDA_INFO"
	.align	4


	//----- nvinfo : EIATTR_REGCOUNT
	.align		4
        /*0000*/ 	.byte	0x04, 0x2f
        /*0002*/ 	.short	(.L_19 - .L_18)
	.align		4
.L_18:
        /*0004*/ 	.word	index@(_ZN7cutlass13device_kernelINS_4conv6kernel13ConvUniversalINS1_16ConvProblemShapeILNS1_8OperatorE1ELi2EEENS1_10collective14CollectiveConvINS1_47MainloopSm100TmaUmmaWarpSpecializedImplicitGemmILS5_1ELi13ELi2ELi1ELi2EN4cute5tupleIJNSA_1CILi1EEESD_SD_EEEEENSB_IJNSC_ILi64EEESG_NSB_IJSG_EEEEEENS_6half_tESJ_NSA_8TiledMMAINSA_8MMA_AtomIJNSA_20SM100_MMA_F16BF16_SSISJ_SJ_fLi64ELi64ELNSA_4UMMA5MajorE0ELSO_1ELNSN_7ScaleInE0ELSP_0EEEEEENSA_6LayoutISE_NSB_IJNSC_ILi0EEEST_ST_EEEEENSB_IJNSA_10UnderscoreESW_SW_EEEEENS7_6detail27Sm100ImplicitGemmTileTraitsINSA_20SM90_TMA_LOAD_IM2COLENSA_14ComposedLayoutINSA_7SwizzleILi3ELi4ELi3EEENSA_18smem_ptr_flag_bitsILi16EEENSS_INSB_IJNSC_ILi8EEESG_EEENSB_IJSG_SD_EEEEEEEvEENS10_INSA_13SM90_TMA_LOADENS12_IS14_S16_NSS_INSB_IJSG_S17_EEENSB_IJSD_SG_EEEEEEEvEEEENS_8epilogue10collective18CollectiveEpilogueINS1K_23Sm100TmaWarpSpecializedILi3ELi2ELi16ELb1ELb0EEEJSI_NSB_IJNSS_ISG_SD_EENSS_INSC_ILi32EEESD_EEEEESJ_NSB_IJNSB_IJlllEEESD_ST_EEESJ_S1U_NS1K_6fusion15FusionCallbacksIS1O_NS1V_17LinearCombinationISJ_fSJ_fLNS_15FloatRoundStyleE2EEESI_S1S_JEEENSA_5SM1004TMEM4LOAD26SM100_TMEM_LOAD_16dp256b4xES11_NS12_INS13_ILi2ELi4ELi3EEES16_NSS_INSB_IJS17_S1Q_EEENSB_IJS1Q_SD_EEEEEEENSA_17SM75_U32x4_LDSM_NENSA_21SM90_TMA_STORE_IM2COLES29_NSA_17SM90_U32x4_STSM_NENSA_39AutoVectorizingCopyWithAssumedAlignmentILi128EEEEEEvvEEEEvNT_6ParamsE)
        /*0008*/ 	.word	0x00000060


	//----- nvinfo : EIATTR_FRAME_SIZE
	.align		4
.L_19:
        /*000c*/ 	.byte	0x04, 0x11
        /*000e*/ 	.short	(.L_21 - .L_20)
	.align		4
.L_20:
        /*0010*/ 	.word	index@($__internal_2_$__cuda_sm10x_tcgen05_guardrail_trap_unallocated_columns_being_dealloced)
        /*0014*/ 	.word	0x00000008


	//----- nvinfo : EIATTR_FRAME_SIZE
	.align		4
.L_21:
        /*0018*/ 	.byte	0x04, 0x11
        /*001a*/ 	.short	(.L_23 - .L_22)
	.align		4
.L_22:
        /*001c*/ 	.word	index@($__internal_1_$__cuda_sm10x_tcgen05_guardrail_trap_phase_invalid_during_alloc)
        /*0020*/ 	.word	0x00000008


	//----- nvinfo : EIATTR_FRAME_SIZE
	.align		4
.L_23:
        /*0024*/ 	.byte	0x04, 0x11
        /*0026*/ 	.short	(.L_25 - .L_24)
	.align		4
.L_24:
        /*0028*/ 	.word	index@($__internal_0_$__cuda_sm10x_tcgen05_guardrail_trap_col_being_dealloced_not_returned_by_alloc)
        /*002c*/ 	.word	0x00000008


	//----- nvinfo : EIATTR_FRAME_SIZE
	.align		4
.L_25:
        /*0030*/ 	.byte	0x04, 0x11
        /*0032*/ 	.short	(.L_27 - .L_26)
	.align		4
.L_26:
        /*0034*/ 	.word	index@(_ZN7cutlass13device_kernelINS_4conv6kernel13ConvUniversalINS1_16ConvProblemShapeILNS1_8OperatorE1ELi2EEENS1_10collective14CollectiveConvINS1_47MainloopSm100TmaUmmaWarpSpecializedImplicitGemmILS5_1ELi13ELi2ELi1ELi2EN4cute5tupleIJNSA_1CILi1EEESD_SD_EEEEENSB_IJNSC_ILi64EEESG_NSB_IJSG_EEEEEENS_6half_tESJ_NSA_8TiledMMAINSA_8MMA_AtomIJNSA_20SM100_MMA_F16BF16_SSISJ_SJ_fLi64ELi64ELNSA_4UMMA5MajorE0ELSO_1ELNSN_7ScaleInE0ELSP_0EEEEEENSA_6LayoutISE_NSB_IJNSC_ILi0EEEST_ST_EEEEENSB_IJNSA_10UnderscoreESW_SW_EEEEENS7_6detail27Sm100ImplicitGemmTileTraitsINSA_20SM90_TMA_LOAD_IM2COLENSA_14ComposedLayoutINSA_7SwizzleILi3ELi4ELi3EEENSA_18smem_ptr_flag_bitsILi16EEENSS_INSB_IJNSC_ILi8EEESG_EEENSB_IJSG_SD_EEEEEEEvEENS10_INSA_13SM90_TMA_LOADENS12_IS14_S16_NSS_INSB_IJSG_S17_EEENSB_IJSD_SG_EEEEEEEvEEEENS_8epilogue10collective18CollectiveEpilogueINS1K_23Sm100TmaWarpSpecializedILi3ELi2ELi16ELb1ELb0EEEJSI_NSB_IJNSS_ISG_SD_EENSS_INSC_ILi32EEESD_EEEEESJ_NSB_IJNSB_IJlllEEESD_ST_EEESJ_S1U_NS1K_6fusion15FusionCallbacksIS1O_NS1V_17LinearCombinationISJ_fSJ_fLNS_15FloatRoundStyleE2EEESI_S1S_JEEENSA_5SM1004TMEM4LOAD26SM100_TMEM_LOAD_16dp256b4xES11_NS12_INS13_ILi2ELi4ELi3EEES16_NSS_INSB_IJS17_S1Q_EEENSB_IJS1Q_SD_EEEEEEENSA_17SM75_U32x4_LDSM_NENSA_21SM90_TMA_STORE_IM2COLES29_NSA_17SM90_U32x4_STSM_NENSA_39AutoVectorizingCopyWithAssumedAlignmentILi128EEEEEEvvEEEEvNT_6ParamsE)
        /*0038*/ 	.word	0x00000008


	//----- nvinfo : EIATTR_MIN_STACK_SIZE
	.align		4
.L_27:
        /*003c*/ 	.byte	0x04, 0x12
        /*003e*/ 	.short	(.L_29 - .L_28)
	.align		4
.L_28:
        /*0040*/ 	.word	index@(_ZN7cutlass13device_kernelINS_4conv6kernel13ConvUniversalINS1_16ConvProblemShapeILNS1_8OperatorE1ELi2EEENS1_10collective14CollectiveConvINS1_47MainloopSm100TmaUmmaWarpSpecializedImplicitGemmILS5_1ELi13ELi2ELi1ELi2EN4cute5tupleIJNSA_1CILi1EEESD_SD_EEEEENSB_IJNSC_ILi64EEESG_NSB_IJSG_EEEEEENS_6half_tESJ_NSA_8TiledMMAINSA_8MMA_AtomIJNSA_20SM100_MMA_F16BF16_SSISJ_SJ_fLi64ELi64ELNSA_4UMMA5MajorE0ELSO_1ELNSN_7ScaleInE0ELSP_0EEEEEENSA_6LayoutISE_NSB_IJNSC_ILi0EEEST_ST_EEEEENSB_IJNSA_10UnderscoreESW_SW_EEEEENS7_6detail27Sm100ImplicitGemmTileTraitsINSA_20SM90_TMA_LOAD_IM2COLENSA_14ComposedLayoutINSA_7SwizzleILi3ELi4ELi3EEENSA_18smem_ptr_flag_bitsILi16EEENSS_INSB_IJNSC_ILi8EEESG_EEENSB_IJSG_SD_EEEEEEEvEENS10_INSA_13SM90_TMA_LOADENS12_IS14_S16_NSS_INSB_IJSG_S17_EEENSB_IJSD_SG_EEEEEEEvEEEENS_8epilogue10collective18CollectiveEpilogueINS1K_23Sm100TmaWarpSpecializedILi3ELi2ELi16ELb1ELb0EEEJSI_NSB_IJNSS_ISG_SD_EENSS_INSC_ILi32EEESD_EEEEESJ_NSB_IJNSB_IJlllEEESD_ST_EEESJ_S1U_NS1K_6fusion15FusionCallbacksIS1O_NS1V_17LinearCombinationISJ_fSJ_fLNS_15FloatRoundStyleE2EEESI_S1S_JEEENSA_5SM1004TMEM4LOAD26SM100_TMEM_LOAD_16dp256b4xES11_NS12_INS13_ILi2ELi4ELi3EEES16_NSS_INSB_IJS17_S1Q_EEENSB_IJS1Q_SD_EEEEEEENSA_17SM75_U32x4_LDSM_NENSA_21SM90_TMA_STORE_IM2COLES29_NSA_17SM90_U32x4_STSM_NENSA_39AutoVectorizingCopyWithAssumedAlignmentILi128EEEEEEvvEEEEvNT_6ParamsE)
        /*0044*/ 	.word	0x00000008
.L_29:


//--------------------- .nv.compat                --------------------------
	.section	.nv.compat,"",@"SHT_CUDA_COMPAT_INFO"
	.align	4
        /*0000*/ 	.byte	0x02, 0x09, 0x01, 0x00, 0x02, 0x02, 0x02, 0x00, 0x02, 0x05, 0x05, 0x00, 0x03, 0x07, 0x01, 0x01
        /*0010*/ 	.byte	0x02, 0x03, 0x01, 0x00, 0x02, 0x06, 0x01, 0x00, 0x04, 0x0b, 0x08, 0x00, 0x09, 0x00, 0x00, 0x00
        /*0020*/ 	.byte	0x00, 0x00, 0x00, 0x00


//--------------------- .nv.info._ZN7cutlass13device_kernelINS_4conv6kernel13ConvUniversalINS1_16ConvProblemShapeILNS1_8OperatorE1ELi2EEENS1_10collective14CollectiveConvINS1_47MainloopSm100TmaUmmaWarpSpecializedImplicitGemmILS5_1ELi13ELi2ELi1ELi2EN4cute5tupleIJNSA_1CILi1EEESD_SD_EEEEENSB_IJNSC_ILi64EEESG_NSB_IJSG_EEEEEENS_6half_tESJ_NSA_8TiledMMAINSA_8MMA_AtomIJNSA_20SM100_MMA_F16BF16_SSISJ_SJ_fLi64ELi64ELNSA_4UMMA5MajorE0ELSO_1ELNSN_7ScaleInE0ELSP_0EEEEEENSA_6LayoutISE_NSB_IJNSC_ILi0EEEST_ST_EEEEENSB_IJNSA_10UnderscoreESW_SW_EEEEENS7_6detail27Sm100ImplicitGemmTileTraitsINSA_20SM90_TMA_LOAD_IM2COLENSA_14ComposedLayoutINSA_7SwizzleILi3ELi4ELi3EEENSA_18smem_ptr_flag_bitsILi16EEENSS_INSB_IJNSC_ILi8EEESG_EEENSB_IJSG_SD_EEEEEEEvEENS10_INSA_13SM90_TMA_LOADENS12_IS14_S16_NSS_INSB_IJSG_S17_EEENSB_IJSD_SG_EEEEEEEvEEEENS_8epilogue10collective18CollectiveEpilogueINS1K_23Sm100TmaWarpSpecializedILi3ELi2ELi16ELb1ELb0EEEJSI_NSB_IJNSS_ISG_SD_EENSS_INSC_ILi32EEESD_EEEEESJ_NSB_IJNSB_IJlllEEESD_ST_EEESJ_S1U_NS1K_6fusion15FusionCallbacksIS1O_NS1V_17LinearCombinationISJ_fSJ_fLNS_15FloatRoundStyleE2EEESI_S1S_JEEENSA_5SM1004TMEM4LOAD26SM100_TMEM_LOAD_16dp256b4xES11_NS12_INS13_ILi2ELi4ELi3EEES16_NSS_INSB_IJS17_S1Q_EEENSB_IJS1Q_SD_EEEEEEENSA_17SM75_U32x4_LDSM_NENSA_21SM90_TMA_STORE_IM2COLES29_NSA_17SM90_U32x4_STSM_NENSA_39AutoVectorizingCopyWithAssumedAlignmentILi128EEEEEEvvEEEEvNT_6ParamsE --------------------------
	.section	.nv.info._ZN7cutlass13device_kernelINS_4conv6kernel13ConvUniversalINS1_16ConvProblemShapeILNS1_8OperatorE1ELi2EEENS1_10collective14CollectiveConvINS1_47MainloopSm100TmaUmmaWarpSpecializedImplicitGemmILS5_1ELi13ELi2ELi1ELi2EN4cute5tupleIJNSA_1CILi1EEESD_SD_EEEEENSB_IJNSC_ILi64EEESG_NSB_IJSG_EEEEEENS_6half_tESJ_NSA_8TiledMMAINSA_8MMA_AtomIJNSA_20SM100_MMA_F16BF16_SSISJ_SJ_fLi64ELi64ELNSA_4UMMA5MajorE0ELSO_1ELNSN_7ScaleInE0ELSP_0EEEEEENSA_6LayoutISE_NSB_IJNSC_ILi0EEEST_ST_EEEEENSB_IJNSA_10UnderscoreESW_SW_EEEEENS7_6detail27Sm100ImplicitGemmTileTraitsINSA_20SM90_TMA_LOAD_IM2COLENSA_14ComposedLayoutINSA_7SwizzleILi3ELi4ELi3EEENSA_18smem_ptr_flag_bitsILi16EEENSS_INSB_IJNSC_ILi8EEESG_EEENSB_IJSG_SD_EEEEEEEvEENS10_INSA_13SM90_TMA_LOADENS12_IS14_S16_NSS_INSB_IJSG_S17_EEENSB_IJSD_SG_EEEEEEEvEEEENS_8epilogue10collective18CollectiveEpilogueINS1K_23Sm100TmaWarpSpecializedILi3ELi2ELi16ELb1ELb0EEEJSI_NSB_IJNSS_ISG_SD_EENSS_INSC_ILi32EEESD_EEEEESJ_NSB_IJNSB_IJlllEEESD_ST_EEESJ_S1U_NS1K_6fusion15FusionCallbacksIS1O_NS1V_17LinearCombinationISJ_fSJ_fLNS_15FloatRoundStyleE2EEESI_S1S_JEEENSA_5SM1004TMEM4LOAD26SM100_TMEM_LOAD_16dp256b4xES11_NS12_INS13_ILi2ELi4ELi3EEES16_NSS_INSB_IJS17_S1Q_EEENSB_IJS1Q_SD_EEEEEEENSA_17SM75_U32x4_LDSM_NENSA_21SM90_TMA_STORE_IM2COLES29_NSA_17SM90_U32x4_STSM_NENSA_39AutoVectorizingCopyWithAssumedAlignmentILi128EEEEEEvvEEEEvNT_6ParamsE,"",@"SHT_CUDA_INFO"
	.sectionflags	@""
	.align	4


	//----- nvinfo : EIATTR_CUDA_API_VERSION
	.align		4
        /*0000*/ 	.byte	0x04, 0x37
        /*0002*/ 	.short	(.L_31 - .L_30)
.L_30:
        /*0004*/ 	.word	0x00000082


	//----- nvinfo : EIATTR_KPARAM_INFO
	.align		4
.L_31:
        /*0008*/ 	.byte	0x04, 0x17
        /*000a*/ 	.short	(.L_33 - .L_32)
.L_32:
        /*000c*/ 	.word	0x00000000
        /*0010*/ 	.short	0x0000
        /*0012*/ 	.short	0x0000
        /*0014*/ 	.byte	0x00, 0xf0, 0x01, 0x20


	//----- nvinfo : EIATTR_AT_ENTRY_FRAGMENTS
	.align		4
.L_33:
        /*0018*/ 	.byte	0x04, 0x4f
        /*001a*/ 	.short	(.L_35 - .L_34)


	//   ....[0]....
.L_34:
        /*001c*/ 	.word	0x00000006


	//----- nvinfo : EIATTR_RESERVED_SMEM_USED
	.align		4
.L_35:
        /*0020*/ 	.byte	0x01, 0x41
	.zero		2


	//----- nvinfo : EIATTR_SPARSE_MMA_MASK
	.align		4
        /*0024*/ 	.byte	0x03, 0x50
        /*0026*/ 	.short	0x0000


	//----- nvinfo : EIATTR_TCGEN05_1CTA_USED
	.align		4
        /*0028*/ 	.byte	0x01, 0x51
	.zero		2


	//----- nvinfo : EIATTR_MAXREG_COUNT
	.align		4
        /*002c*/ 	.byte	0x03, 0x1b
        /*002e*/ 	.short	0x00ff


	//----- nvinfo : EIATTR_NUM_BARRIERS
	.align		4
        /*0030*/ 	.byte	0x02, 0x4c
        /*0032*/ 	.byte	0x07
	.zero		1


	//----- nvinfo : EIATTR_EXTERNS
	.align		4
        /*0034*/ 	.byte	0x04, 0x0f
        /*0036*/ 	.short	(.L_37 - .L_36)


	//   ....[0]....
	.align		4
.L_36:
        /*0038*/ 	.word	index@(__assertfail)


	//----- nvinfo : EIATTR_MERCURY_ISA_VERSION
	.align		4
.L_37:
        /*003c*/ 	.byte	0x03, 0x5f
        /*003e*/ 	.short	0x0101


	//----- nvinfo : EIATTR_INT_WARP_WIDE_INSTR_OFFSETS
	.align		4
        /*0040*/ 	.byte	0x04, 0x31
        /*0042*/ 	.short	(.L_39 - .L_38)


	//   ....[0]....
.L_38:
        /*0044*/ 	.word	0x00003f70


	//   ....[1]....
        /*0048*/ 	.word	0x00003f90


	//   ....[2]....
        /*004c*/ 	.word	0x00003fc0


	//   ....[3]....
        /*0050*/ 	.word	0x00004a20


	//   ....[4]....
        /*0054*/ 	.word	0x00004a90


	//   ....[5]....
        /*0058*/ 	.word	0x00004cd0


	//   ....[6]....
        /*005c*/ 	.word	0x00004d00


	//----- nvinfo : EIATTR_COOP_GROUP_MASK_REGIDS
	.align		4
.L_39:
        /*0060*/ 	.byte	0x04, 0x29
        /*0062*/ 	.short	(.L_41 - .L_40)


	//   ....[0]....
.L_40:
        /*0064*/ 	.word	0xffffffff


	//   ....[1]....
        /*0068*/ 	.word	0xffffffff


	//   ....[2]....
        /*006c*/ 	.word	0xffffffff


	//   ....[3]....
        /*0070*/ 	.word	0xffffffff


	//   ....[4]....
        /*0074*/ 	.word	0xffffffff


	//   ....[5]....
        /*0078*/ 	.word	0xffffffff


	//   ....[6]....
        /*007c*/ 	.word	0xffffffff


	//   ....[7]....
        /*0080*/ 	.word	0xffffffff


	//   ....[8]....
        /*0084*/ 	.word	0xffffffff


	//   ....[9]....
        /*0088*/ 	.word	0xffffffff


	//   ....[10]....
        /*008c*/ 	.word	0xffffffff


	//   ....[11]....
        /*0090*/ 	.word	0xffffffff


	//----- nvinfo : EIATTR_COOP_GROUP_INSTR_OFFSETS
	.align		4
.L_41:
        /*0094*/ 	.byte	0x04, 0x28
        /*0096*/ 	.short	(.L_43 - .L_42)


	//   ....[0]....
.L_42:
        /*0098*/ 	.word	0x000000a0


	//   ....[1]....
        /*009c*/ 	.word	0x00000510


	//   ....[2]....
        /*00a0*/ 	.word	0x000007d0


	//   ....[3]....
        /*00a4*/ 	.word	0x00000950


	//   ....[4]....
        /*00a8*/ 	.word	0x00000a50


	//   ....[5]....
        /*00ac*/ 	.word	0x00000ba0


	//   ....[6]....
        /*00b0*/ 	.word	0x00002220


	//   ....[7]....
        /*00b4*/ 	.word	0x000032f0


	//   ....[8]....
        /*00b8*/ 	.word	0x00003500


	//   ....[9]....
        /*00bc*/ 	.word	0x00003530


	//   ....[10]....
        /*00c0*/ 	.word	0x00003e50


	//   ....[11]....
        /*00c4*/ 	.word	0x00004090


	//----- nvinfo : EIATTR_VRC_CTA_INIT_COUNT
	.align		4
.L_43:
        /*00c8*/ 	.byte	0x02, 0x4a
        /*00ca*/ 	.byte	0x80
	.zero		1


	//----- nvinfo : EIATTR_SYSCALL_OFFSETS
	.align		4
        /*00cc*/ 	.byte	0x04, 0x46
        /*00ce*/ 	.short	(.L_45 - .L_44)


	//   ....[0]....
.L_44:
        /*00d0*/ 	.word	0x000059e0


	//   ....[1]....
        /*00d4*/ 	.word	0x00005ad0


	//   ....[2]....
        /*00d8*/ 	.word	0x000062b0


	//   ....[3]....
        /*00dc*/ 	.word	0x00006c20


	//----- nvinfo : EIATTR_MBARRIER_INSTR_OFFSETS
	.align		4
.L_45:
        /*00e0*/ 	.byte	0x04, 0x39
        /*00e2*/ 	.short	(.L_47 - .L_46)


	//   ....[0]....
.L_46:
        /*00e4*/ 	.word	0x00000610
        /*00e8*/ 	.word	0x000000ff
        /*00ec*/ 	.word	0x00000000
        /*00f0*/ 	.short	0x0100
        /*00f2*/ 	.byte	0x05
	.zero		1


	//   ....[1]....
        /*00f4*/ 	.word	0x00000620
        /*00f8*/ 	.word	0x000000ff
        /*00fc*/ 	.word	0x00000068
        /*0100*/ 	.short	0x0100
        /*0102*/ 	.byte	0x05
	.zero		1


	//   ....[2]....
        /*0104*/ 	.word	0x00000630
        /*0108*/ 	.word	0x000000ff
        /*010c*/ 	.word	0x00000008
        /*0110*/ 	.short	0x0100
        /*0112*/ 	.byte	0x05
	.zero		1


	//   ....[3]....
        /*0114*/ 	.word	0x00000640
        /*0118*/ 	.word	0x000000ff
        /*011c*/ 	.word	0x00000070
        /*0120*/ 	.short	0x0100
        /*0122*/ 	.byte	0x05
	.zero		1


	//   ....[4]....
        /*0124*/ 	.word	0x00000650
        /*0128*/ 	.word	0x000000ff
        /*012c*/ 	.word	0x00000010
        /*0130*/ 	.short	0x0100
        /*0132*/ 	.byte	0x05
	.zero		1


	//   ....[5]....
        /*0134*/ 	.word	0x00000660
        /*0138*/ 	.word	0x000000ff
        /*013c*/ 	.word	0x00000078
        /*0140*/ 	.short	0x0100
        /*0142*/ 	.byte	0x05
	.zero		1


	//   ....[6]....
        /*0144*/ 	.word	0x00000670
        /*0148*/ 	.word	0x000000ff
        /*014c*/ 	.word	0x00000018
        /*0150*/ 	.short	0x0100
        /*0152*/ 	.byte	0x05
	.zero		1


	//   ....[7]....
        /*0154*/ 	.word	0x00000680
        /*0158*/ 	.word	0x000000ff
        /*015c*/ 	.word	0x00000080
        /*0160*/ 	.short	0x0100
        /*0162*/ 	.byte	0x05
	.zero		1


	//   ....[8]....
        /*0164*/ 	.word	0x00000690
        /*0168*/ 	.word	0x000000ff
        /*016c*/ 	.word	0x00000020
        /*0170*/ 	.short	0x0100
        /*0172*/ 	.byte	0x05
	.zero		1


	//   ....[9]....
        /*0174*/ 	.word	0x000006a0
        /*0178*/ 	.word	0x000000ff
        /*017c*/ 	.word	0x00000088
        /*0180*/ 	.short	0x0100
        /*0182*/ 	.byte	0x05
	.zero		1


	//   ....[10]....
        /*0184*/ 	.word	0x000006b0
        /*0188*/ 	.word	0x000000ff
        /*018c*/ 	.word	0x00000028
        /*0190*/ 	.short	0x0100
        /*0192*/ 	.byte	0x05
	.zero		1


	//   ....[11]....
        /*0194*/ 	.word	0x000006c0
        /*0198*/ 	.word	0x000000ff
        /*019c*/ 	.word	0x00000090
        /*01a0*/ 	.short	0x0100
        /*01a2*/ 	.byte	0x05
	.zero		1


	//   ....[12]....
        /*01a4*/ 	.word	0x000006d0
        /*01a8*/ 	.word	0x000000ff
        /*01ac*/ 	.word	0x00000030
        /*01b0*/ 	.short	0x0100
        /*01b2*/ 	.byte	0x05
	.zero		1


	//   ....[13]....
        /*01b4*/ 	.word	0x000006e0
        /*01b8*/ 	.word	0x000000ff
        /*01bc*/ 	.word	0x00000098
        /*01c0*/ 	.short	0x0100
        /*01c2*/ 	.byte	0x05
	.zero		1


	//   ....[14]....
        /*01c4*/ 	.word	0x000006f0
        /*01c8*/ 	.word	0x000000ff
        /*01cc*/ 	.word	0x00000038
        /*01d0*/ 	.short	0x0100
        /*01d2*/ 	.byte	0x05
	.zero		1


	//   ....[15]....
        /*01d4*/ 	.word	0x00000700
        /*01d8*/ 	.word	0x000000ff
        /*01dc*/ 	.word	0x000000a0
        /*01e0*/ 	.short	0x0100
        /*01e2*/ 	.byte	0x05
	.zero		1


	//   ....[16]....
        /*01e4*/ 	.word	0x00000710
        /*01e8*/ 	.word	0x000000ff
        /*01ec*/ 	.word	0x00000040
        /*01f0*/ 	.short	0x0100
        /*01f2*/ 	.byte	0x05
	.zero		1


	//   ....[17]....
        /*01f4*/ 	.word	0x00000720
        /*01f8*/ 	.word	0x000000ff
        /*01fc*/ 	.word	0x000000a8
        /*0200*/ 	.short	0x0100
        /*0202*/ 	.byte	0x05
	.zero		1


	//   ....[18]....
        /*0204*/ 	.word	0x00000730
        /*0208*/ 	.word	0x000000ff
        /*020c*/ 	.word	0x00000048
        /*0210*/ 	.short	0x0100
        /*0212*/ 	.byte	0x05
	.zero		1


	//   ....[19]....
        /*0214*/ 	.word	0x00000740
        /*0218*/ 	.word	0x000000ff
        /*021c*/ 	.word	0x000000b0
        /*0220*/ 	.short	0x0100
        /*0222*/ 	.byte	0x05
	.zero		1


	//   ....[20]....
        /*0224*/ 	.word	0x00000750
        /*0228*/ 	.word	0x000000ff
        /*022c*/ 	.word	0x00000050
        /*0230*/ 	.short	0x0100
        /*0232*/ 	.byte	0x05
	.zero		1


	//   ....[21]....
        /*0234*/ 	.word	0x00000760
        /*0238*/ 	.word	0x000000ff
        /*023c*/ 	.word	0x000000b8
        /*0240*/ 	.short	0x0100
        /*0242*/ 	.byte	0x05
	.zero		1


	//   ....[22]....
        /*0244*/ 	.word	0x00000770
        /*0248*/ 	.word	0x000000ff
        /*024c*/ 	.word	0x00000058
        /*0250*/ 	.short	0x0100
        /*0252*/ 	.byte	0x05
	.zero		1


	//   ....[23]....
        /*0254*/ 	.word	0x00000780
        /*0258*/ 	.word	0x000000ff
        /*025c*/ 	.word	0x000000c0
        /*0260*/ 	.short	0x0100
        /*0262*/ 	.byte	0x05
	.zero		1


	//   ....[24]....
        /*0264*/ 	.word	0x00000790
        /*0268*/ 	.word	0x000000ff
        /*026c*/ 	.word	0x00000060
        /*0270*/ 	.short	0x0100
        /*0272*/ 	.byte	0x05
	.zero		1


	//   ....[25]....
        /*0274*/ 	.word	0x000007a0
        /*0278*/ 	.word	0x000000ff
        /*027c*/ 	.word	0x000000c8
        /*0280*/ 	.short	0x0100
        /*0282*/ 	.byte	0x05
	.zero		1


	//   ....[26]....
        /*0284*/ 	.word	0x000008e0
        /*0288*/ 	.word	0x000000ff
        /*028c*/ 	.word	0x000000d0
        /*0290*/ 	.short	0x0100
        /*0292*/ 	.byte	0x07
	.zero		1


	//   ....[27]....
        /*0294*/ 	.word	0x000008f0
        /*0298*/ 	.word	0x000000ff
        /*029c*/ 	.word	0x000000e8
        /*02a0*/ 	.short	0x0100
        /*02a2*/ 	.byte	0x07
	.zero		1


	//   ....[28]....
        /*02a4*/ 	.word	0x00000900
        /*02a8*/ 	.word	0x000000ff
        /*02ac*/ 	.word	0x000000d8
        /*02b0*/ 	.short	0x0100
        /*02b2*/ 	.byte	0x07
	.zero		1


	//   ....[29]....
        /*02b4*/ 	.word	0x00000910
        /*02b8*/ 	.word	0x000000ff
        /*02bc*/ 	.word	0x000000f0
        /*02c0*/ 	.short	0x0100
        /*02c2*/ 	.byte	0x07
	.zero		1


	//   ....[30]....
        /*02c4*/ 	.word	0x00000920
        /*02c8*/ 	.word	0x000000ff
        /*02cc*/ 	.word	0x000000e0
        /*02d0*/ 	.short	0x0100
        /*02d2*/ 	.byte	0x07
	.zero		1


	//   ....[31]....
        /*02d4*/ 	.word	0x00000930
        /*02d8*/ 	.word	0x000000ff
        /*02dc*/ 	.word	0x000000f8
        /*02e0*/ 	.short	0x0100
        /*02e2*/ 	.byte	0x07
	.zero		1


	//   ....[32]....
        /*02e4*/ 	.word	0x00000a20
        /*02e8*/ 	.word	0x000000ff
        /*02ec*/ 	.word	0x00000100
        /*02f0*/ 	.short	0x0100
        /*02f2*/ 	.byte	0x05
	.zero		1


	//   ....[33]....
        /*02f4*/ 	.word	0x00000a30
        /*02f8*/ 	.word	0x000000ff
        /*02fc*/ 	.word	0x00000108
        /*0300*/ 	.short	0x0100
        /*0302*/ 	.byte	0x05
	.zero		1


	//   ....[34]....
        /*0304*/ 	.word	0x00000b70
        /*0308*/ 	.word	0x000000ff
        /*030c*/ 	.word	0x00000110
        /*0310*/ 	.short	0x0100
        /*0312*/ 	.byte	0x05
	.zero		1


	//   ....[35]....
        /*0314*/ 	.word	0x00000b80
        /*0318*/ 	.word	0x000000ff
        /*031c*/ 	.word	0x00000118
        /*0320*/ 	.short	0x0100
        /*0322*/ 	.byte	0x05
	.zero		1


	//   ....[36]....
        /*0324*/ 	.word	0x00000cb0
        /*0328*/ 	.word	0x000000ff
        /*032c*/ 	.word	0x00000120
        /*0330*/ 	.short	0x0100
        /*0332*/ 	.byte	0x07
	.zero		1


	//   ....[37]....
        /*0334*/ 	.word	0x00000cc0
        /*0338*/ 	.word	0x000000ff
        /*033c*/ 	.word	0x00000130
        /*0340*/ 	.short	0x0100
        /*0342*/ 	.byte	0x07
	.zero		1


	//   ....[38]....
        /*0344*/ 	.word	0x00000cd0
        /*0348*/ 	.word	0x000000ff
        /*034c*/ 	.word	0x00000128
        /*0350*/ 	.short	0x0100
        /*0352*/ 	.byte	0x07
	.zero		1


	//   ....[39]....
        /*0354*/ 	.word	0x00000ce0
        /*0358*/ 	.word	0x000000ff
        /*035c*/ 	.word	0x00000138
        /*0360*/ 	.short	0x0100
        /*0362*/ 	.byte	0x07
	.zero		1


	//   ....[40]....
        /*0364*/ 	.word	0x00001620
        /*0368*/ 	.word	0x000000ff
        /*036c*/ 	.word	0x00000068
        /*0370*/ 	.short	0x010a
        /*0372*/ 	.byte	0x04
	.zero		1


	//   ....[41]....
        /*0374*/ 	.word	0x000018e0
        /*0378*/ 	.word	0x000000ff
        /*037c*/ 	.word	0x00000068
        /*0380*/ 	.short	0x010a
        /*0382*/ 	.byte	0x09
	.zero		1


	//   ....[42]....
        /*0384*/ 	.word	0x00001a50
        /*0388*/ 	.word	0x000000ff
        /*038c*/ 	.word	0x00000068
        /*0390*/ 	.short	0x010a
        /*0392*/ 	.byte	0x08
	.zero		1


	//   ....[43]....
        /*0394*/ 	.word	0x00001c00
        /*0398*/ 	.word	0x000000ff
        /*039c*/ 	.word	0x00000108
        /*03a0*/ 	.short	0x0101
        /*03a2*/ 	.byte	0x16
	.zero		1


	//   ....[44]....
        /*03a4*/ 	.word	0x00001c30
        /*03a8*/ 	.word	0x000000ff
        /*03ac*/ 	.word	0x00000068
        /*03b0*/ 	.short	0x010a
        /*03b2*/ 	.byte	0x04
	.zero		1


	//   ....[45]....
        /*03b4*/ 	.word	0x00001ed0
        /*03b8*/ 	.word	0x000000ff
        /*03bc*/ 	.word	0x00000068
        /*03c0*/ 	.short	0x010a
        /*03c2*/ 	.byte	0x11
	.zero		1


	//   ....[46]....
        /*03c4*/ 	.word	0x00002040
        /*03c8*/ 	.word	0x000000ff
        /*03cc*/ 	.word	0x00000068
        /*03d0*/ 	.short	0x010a
        /*03d2*/ 	.byte	0x08
	.zero		1


	//   ....[47]....
        /*03d4*/ 	.word	0x00002230
        /*03d8*/ 	.word	0x000000ff
        /*03dc*/ 	.word	0x00000110
        /*03e0*/ 	.short	0x010a
        /*03e2*/ 	.byte	0x16
	.zero		1


	//   ....[48]....
        /*03e4*/ 	.word	0x000022f0
        /*03e8*/ 	.word	0x000000ff
        /*03ec*/ 	.word	0x00000000
        /*03f0*/ 	.short	0x0101
        /*03f2*/ 	.byte	0x04
	.zero		1


	//   ....[49]....
        /*03f4*/ 	.word	0x000027f0
        /*03f8*/ 	.word	0x000000ff
        /*03fc*/ 	.word	0x00000000
        /*0400*/ 	.short	0x010a
        /*0402*/ 	.byte	0x04
	.zero		1


	//   ....[50]....
        /*0404*/ 	.word	0x00002890
        /*0408*/ 	.word	0x000000ff
        /*040c*/ 	.word	0x00000000
        /*0410*/ 	.short	0x010a
        /*0412*/ 	.byte	0x04
	.zero		1


	//   ....[51]....
        /*0414*/ 	.word	0x00002930
        /*0418*/ 	.word	0x000000ff
        /*041c*/ 	.word	0x00000000
        /*0420*/ 	.short	0x010a
        /*0422*/ 	.byte	0x04
	.zero		1


	//   ....[52]....
        /*0424*/ 	.word	0x000029d0
        /*0428*/ 	.word	0x000000ff
        /*042c*/ 	.word	0x00000000
        /*0430*/ 	.short	0x010a
        /*0432*/ 	.byte	0x04
	.zero		1


	//   ....[53]....
        /*0434*/ 	.word	0x00002a70
        /*0438*/ 	.word	0x000000ff
        /*043c*/ 	.word	0x00000000
        /*0440*/ 	.short	0x010a
        /*0442*/ 	.byte	0x04
	.zero		1


	//   ....[54]....
        /*0444*/ 	.word	0x00002b10
        /*0448*/ 	.word	0x000000ff
        /*044c*/ 	.word	0x00000000
        /*0450*/ 	.short	0x010a
        /*0452*/ 	.byte	0x04
	.zero		1


	//   ....[55]....
        /*0454*/ 	.word	0x00002bb0
        /*0458*/ 	.word	0x000000ff
        /*045c*/ 	.word	0x00000000
        /*0460*/ 	.short	0x010a
        /*0462*/ 	.byte	0x04
	.zero		1


	//   ....[56]....
        /*0464*/ 	.word	0x00002c50
        /*0468*/ 	.word	0x000000ff
        /*046c*/ 	.word	0x00000000
        /*0470*/ 	.short	0x010a
        /*0472*/ 	.byte	0x04
	.zero		1


	//   ....[57]....
        /*0474*/ 	.word	0x00002cf0
        /*0478*/ 	.word	0x000000ff
        /*047c*/ 	.word	0x00000000
        /*0480*/ 	.short	0x010a
        /*0482*/ 	.byte	0x04
	.zero		1


	//   ....[58]....
        /*0484*/ 	.word	0x00002d90
        /*0488*/ 	.word	0x000000ff
        /*048c*/ 	.word	0x00000000
        /*0490*/ 	.short	0x010a
        /*0492*/ 	.byte	0x04
	.zero		1


	//   ....[59]....
        /*0494*/ 	.word	0x00002e30
        /*0498*/ 	.word	0x000000ff
        /*049c*/ 	.word	0x00000000
        /*04a0*/ 	.short	0x010a
        /*04a2*/ 	.byte	0x04
	.zero		1


	//   ....[60]....
        /*04a4*/ 	.word	0x00002ed0
        /*04a8*/ 	.word	0x000000ff
        /*04ac*/ 	.word	0x00000000
        /*04b0*/ 	.short	0x010a
        /*04b2*/ 	.byte	0x04
	.zero		1


	//   ....[61]....
        /*04b4*/ 	.word	0x00002f80
        /*04b8*/ 	.word	0x00000000
        /*04bc*/ 	.word	0x00000000
        /*04c0*/ 	.short	0x010a
        /*04c2*/ 	.byte	0xff
	.zero		1


	//   ....[62]....
        /*04c4*/ 	.word	0x000030b0
        /*04c8*/ 	.word	0x000000ff
        /*04cc*/ 	.word	0x00000118
        /*04d0*/ 	.short	0x010a
        /*04d2*/ 	.byte	0x2d
	.zero		1


	//   ....[63]....
        /*04d4*/ 	.word	0x00003150
        /*04d8*/ 	.word	0x000000ff
        /*04dc*/ 	.word	0x00000110
        /*04e0*/ 	.short	0x010a
        /*04e2*/ 	.byte	0x2d
	.zero		1


	//   ....[64]....
        /*04e4*/ 	.word	0x000031f0
        /*04e8*/ 	.word	0x000000ff
        /*04ec*/ 	.word	0x00000000
        /*04f0*/ 	.short	0x0101
        /*04f2*/ 	.byte	0x06
	.zero		1


	//   ....[65]....
        /*04f4*/ 	.word	0x00003230
        /*04f8*/ 	.word	0x000000ff
        /*04fc*/ 	.word	0x00000118
        /*0500*/ 	.short	0x0106
        /*0502*/ 	.byte	0x2d
	.zero		1


	//   ....[66]....
        /*0504*/ 	.word	0x00003270
        /*0508*/ 	.word	0x00000000
        /*050c*/ 	.word	0x00000118
        /*0510*/ 	.short	0x010a
        /*0512*/ 	.byte	0xff
	.zero		1


	//   ....[67]....
        /*0514*/ 	.word	0x000037b0
        /*0518*/ 	.word	0x000000ff
        /*051c*/ 	.word	0x00000110
        /*0520*/ 	.short	0x010a
        /*0522*/ 	.byte	0x06
	.zero		1


	//   ....[68]....
        /*0524*/ 	.word	0x00003860
        /*0528*/ 	.word	0x000000ff
        /*052c*/ 	.word	0x00000000
        /*0530*/ 	.short	0x0101
        /*0532*/ 	.byte	0x05
	.zero		1


	//   ....[69]....
        /*0534*/ 	.word	0x00003870
        /*0538*/ 	.word	0x000000ff
        /*053c*/ 	.word	0x00000130
        /*0540*/ 	.short	0x010a
        /*0542*/ 	.byte	0x08
	.zero		1


	//   ....[70]....
        /*0544*/ 	.word	0x00003900
        /*0548*/ 	.word	0x000000ff
        /*054c*/ 	.word	0x00000000
        /*0550*/ 	.short	0x010a
        /*0552*/ 	.byte	0x04
	.zero		1


	//   ....[71]....
        /*0554*/ 	.word	0x00003970
        /*0558*/ 	.word	0x000000ff
        /*055c*/ 	.word	0x00000000
        /*0560*/ 	.short	0x010a
        /*0562*/ 	.byte	0x07
	.zero		1


	//   ....[72]....
        /*0564*/ 	.word	0x00003aa0
        /*0568*/ 	.word	0x000000ff
        /*056c*/ 	.word	0x00000000
        /*0570*/ 	.short	0x010a
        /*0572*/ 	.byte	0x04
	.zero		1


	//   ....[73]....
        /*0574*/ 	.word	0x00003da0
        /*0578*/ 	.word	0x000000ff
        /*057c*/ 	.word	0x00000000
        /*0580*/ 	.short	0x010a
        /*0582*/ 	.byte	0x05
	.zero		1


	//   ....[74]....
        /*0584*/ 	.word	0x00003e30
        /*0588*/ 	.word	0x000000ff
        /*058c*/ 	.word	0x00000000
        /*0590*/ 	.short	0x010a
        /*0592*/ 	.byte	0x07
	.zero		1


	//   ....[75]....
        /*0594*/ 	.word	0x000042d0
        /*0598*/ 	.word	0x000000ff
        /*059c*/ 	.word	0x00000110
        /*05a0*/ 	.short	0x010a
        /*05a2*/ 	.byte	0x07
	.zero		1


	//   ....[76]....
        /*05a4*/ 	.word	0x00004370
        /*05a8*/ 	.word	0x000000ff
        /*05ac*/ 	.word	0x00000000
        /*05b0*/ 	.short	0x0101
        /*05b2*/ 	.byte	0x06
	.zero		1


	//   ....[77]....
        /*05b4*/ 	.word	0x00004690
        /*05b8*/ 	.word	0x000000ff
        /*05bc*/ 	.word	0x00000108
        /*05c0*/ 	.short	0x010a
        /*05c2*/ 	.byte	0x07
	.zero		1


	//   ....[78]....
        /*05c4*/ 	.word	0x000048b0
        /*05c8*/ 	.word	0x000000ff
        /*05cc*/ 	.word	0x000000e8
        /*05d0*/ 	.short	0x010a
        /*05d2*/ 	.byte	0x11
	.zero		1


	//   ....[79]....
        /*05d4*/ 	.word	0x00004bb0
        /*05d8*/ 	.word	0x000000ff
        /*05dc*/ 	.word	0x000000d0
        /*05e0*/ 	.short	0x010b
        /*05e2*/ 	.byte	0x11
	.zero		1


	//   ....[80]....
        /*05e4*/ 	.word	0x00004c30
        /*05e8*/ 	.word	0x000000ff
        /*05ec*/ 	.word	0x00000000
        /*05f0*/ 	.short	0x0101
        /*05f2*/ 	.byte	0x13
	.zero		1


	//   ....[81]....
        /*05f4*/ 	.word	0x00004c60
        /*05f8*/ 	.word	0x000000ff
        /*05fc*/ 	.word	0x000000e8
        /*0600*/ 	.short	0x010a
        /*0602*/ 	.byte	0x0e
	.zero		1


	//   ....[82]....
        /*0604*/ 	.word	0x00004e60
        /*0608*/ 	.word	0x000000ff
        /*060c*/ 	.word	0x000000d0
        /*0610*/ 	.short	0x010b
        /*0612*/ 	.byte	0x0e
	.zero		1


	//   ....[83]....
        /*0614*/ 	.word	0x00004e80
        /*0618*/ 	.word	0x000000ff
        /*061c*/ 	.word	0x00000000
        /*0620*/ 	.short	0x0101
        /*0622*/ 	.byte	0x12
	.zero		1


	//   ....[84]....
        /*0624*/ 	.word	0x00004ee0
        /*0628*/ 	.word	0x000000ff
        /*062c*/ 	.word	0x00000000
        /*0630*/ 	.short	0x010a
        /*0632*/ 	.byte	0x04
	.zero		1


	//   ....[85]....
        /*0634*/ 	.word	0x00004fa0
        /*0638*/ 	.word	0x00000002
        /*063c*/ 	.word	0x00000000
        /*0640*/ 	.short	0x010a
        /*0642*/ 	.byte	0xff
	.zero		1


	//   ....[86]....
        /*0644*/ 	.word	0x00005020
        /*0648*/ 	.word	0x00000000
        /*064c*/ 	.word	0x00000000
        /*0650*/ 	.short	0x010a
        /*0652*/ 	.byte	0xff
	.zero		1


	//   ....[87]....
        /*0654*/ 	.word	0x000053c0
        /*0658*/ 	.word	0x000000ff
        /*065c*/ 	.word	0x00000110
        /*0660*/ 	.short	0x010a
        /*0662*/ 	.byte	0x34
	.zero		1


	//   ....[88]....
        /*0664*/ 	.word	0x000054e0
        /*0668*/ 	.word	0x000000ff
        /*066c*/ 	.word	0x00000000
        /*0670*/ 	.short	0x0101
        /*0672*/ 	.byte	0x04
	.zero		1


	//   ....[89]....
        /*0674*/ 	.word	0x00005ea0
        /*0678*/ 	.word	0x00000000
        /*067c*/ 	.word	0x000000d0
        /*0680*/ 	.short	0x010a
        /*0682*/ 	.byte	0xff
	.zero		1


	//   ....[90]....
        /*0684*/ 	.word	0x00005f50
        /*0688*/ 	.word	0x00000054
        /*068c*/ 	.word	0x00000120
        /*0690*/ 	.short	0x010a
        /*0692*/ 	.byte	0xff
	.zero		1


	//   ....[91]....
        /*0694*/ 	.word	0x00005ff0
        /*0698*/ 	.word	0x00000000
        /*069c*/ 	.word	0x000000d0
        /*06a0*/ 	.short	0x010a
        /*06a2*/ 	.byte	0xff
	.zero		1


	//   ....[92]....
        /*06a4*/ 	.word	0x00006190
        /*06a8*/ 	.word	0x00000054
        /*06ac*/ 	.word	0x00000120
        /*06b0*/ 	.short	0x010a
        /*06b2*/ 	.byte	0xff
	.zero		1


	//   ....[93]....
        /*06b4*/ 	.word	0x00006980
        /*06b8*/ 	.word	0x00000000
        /*06bc*/ 	.word	0x00000000
        /*06c0*/ 	.short	0x0101
        /*06c2*/ 	.byte	0xff
	.zero		1


	//   ....[94]....
        /*06c4*/ 	.word	0x00006990
        /*06c8*/ 	.word	0x00000003
        /*06cc*/ 	.word	0x000000d0
        /*06d0*/ 	.short	0x010a
        /*06d2*/ 	.byte	0xff
	.zero		1


	//   ....[95]....
        /*06d4*/ 	.word	0x00006a50
        /*06d8*/ 	.word	0x00000003
        /*06dc*/ 	.word	0x000000d0
        /*06e0*/ 	.short	0x010a
        /*06e2*/ 	.byte	0xff
	.zero		1


	//   ....[96]....
        /*06e4*/ 	.word	0x00006db0
        /*06e8*/ 	.word	0x000000ff
        /*06ec*/ 	.word	0x00000000
        /*06f0*/ 	.short	0x0101
        /*06f2*/ 	.byte	0x05
	.zero		1


	//   ....[97]....
        /*06f4*/ 	.word	0x00007380
        /*06f8*/ 	.word	0x00000002
        /*06fc*/ 	.word	0x00000000
        /*0700*/ 	.short	0x0101
        /*0702*/ 	.byte	0xff
	.zero		1


	//   ....[98]....
        /*0704*/ 	.word	0x000075c0
        /*0708*/ 	.word	0x000000ff
        /*070c*/ 	.word	0x00000000
        /*0710*/ 	.short	0x0101
        /*0712*/ 	.byte	0x04
	.zero		1


	//   ....[99]....
        /*0714*/ 	.word	0x000075f0
        /*0718*/ 	.word	0x00000002
        /*071c*/ 	.word	0x00000068
        /*0720*/ 	.short	0x010a
        /*0722*/ 	.byte	0xff
	.zero		1


	//   ....[100]....
        /*0724*/ 	.word	0x00007650
        /*0728*/ 	.word	0x00000002
        /*072c*/ 	.word	0x00000068
        /*0730*/ 	.short	0x010a
        /*0732*/ 	.byte	0xff
	.zero		1


	//   ....[101]....
        /*0734*/ 	.word	0x000076b0
        /*0738*/ 	.word	0x00000002
        /*073c*/ 	.word	0x00000110
        /*0740*/ 	.short	0x010a
        /*0742*/ 	.byte	0xff
	.zero		1


	//   ....[102]....
        /*0744*/ 	.word	0x00007710
        /*0748*/ 	.word	0x00000000
        /*074c*/ 	.word	0x00000000
        /*0750*/ 	.short	0x010a
        /*0752*/ 	.byte	0xff
	.zero		1


	//   ....[103]....
        /*0754*/ 	.word	0x00007770
        /*0758*/ 	.word	0x00000000
        /*075c*/ 	.word	0x00000000
        /*0760*/ 	.short	0x010a
        /*0762*/ 	.byte	0xff
	.zero		1


	//   ....[104]....
        /*0764*/ 	.word	0x000077d0
        /*0768*/ 	.word	0x00000000
        /*076c*/ 	.word	0x00000000
        /*0770*/ 	.short	0x010a
        /*0772*/ 	.byte	0xff
	.zero		1


	//   ....[105]....
        /*0774*/ 	.word	0x00007830
        /*0778*/ 	.word	0x00000000
        /*077c*/ 	.word	0x00000000
        /*0780*/ 	.short	0x010a
        /*0782*/ 	.byte	0xff
	.zero		1


	//   ....[106]....
        /*0784*/ 	.word	0x00007890
        /*0788*/ 	.word	0x00000000
        /*078c*/ 	.word	0x00000000
        /*0790*/ 	.short	0x010a
        /*0792*/ 	.byte	0xff
	.zero		1


	//   ....[107]....
        /*0794*/ 	.word	0x000078f0
        /*0798*/ 	.word	0x00000000
        /*079c*/ 	.word	0x00000000
        /*07a0*/ 	.short	0x010a
        /*07a2*/ 	.byte	0xff
	.zero		1


	//   ....[108]....
        /*07a4*/ 	.word	0x00007950
        /*07a8*/ 	.word	0x00000000
        /*07ac*/ 	.word	0x00000000
        /*07b0*/ 	.short	0x010a
        /*07b2*/ 	.byte	0xff
	.zero		1


	//   ....[109]....
        /*07b4*/ 	.word	0x000079b0
        /*07b8*/ 	.word	0x00000000
        /*07bc*/ 	.word	0x00000000
        /*07c0*/ 	.short	0x010a
        /*07c2*/ 	.byte	0xff
	.zero		1


	//   ....[110]....
        /*07c4*/ 	.word	0x00007a10
        /*07c8*/ 	.word	0x00000000
        /*07cc*/ 	.word	0x00000000
        /*07d0*/ 	.short	0x010a
        /*07d2*/ 	.byte	0xff
	.zero		1


	//   ....[111]....
        /*07d4*/ 	.word	0x00007a70
        /*07d8*/ 	.word	0x00000000
        /*07dc*/ 	.word	0x00000000
        /*07e0*/ 	.short	0x010a
        /*07e2*/ 	.byte	0xff
	.zero		1


	//   ....[112]....
        /*07e4*/ 	.word	0x00007ad0
        /*07e8*/ 	.word	0x00000000
        /*07ec*/ 	.word	0x00000000
        /*07f0*/ 	.short	0x010a
        /*07f2*/ 	.byte	0xff
	.zero		1


	//   ....[113]....
        /*07f4*/ 	.word	0x00007b30
        /*07f8*/ 	.word	0x00000000
        /*07fc*/ 	.word	0x00000000
        /*0800*/ 	.short	0x010a
        /*0802*/ 	.byte	0xff
	.zero		1


	//   ....[114]....
        /*0804*/ 	.word	0x00007b90
        /*0808*/ 	.word	0x00000004
        /*080c*/ 	.word	0x00000118
        /*0810*/ 	.short	0x010a
        /*0812*/ 	.byte	0xff
	.zero		1


	//   ....[115]....
        /*0814*/ 	.word	0x00007bf0
        /*0818*/ 	.word	0x00000004
        /*081c*/ 	.word	0x00000110
        /*0820*/ 	.short	0x010a
        /*0822*/ 	.byte	0xff
	.zero		1


	//   ....[116]....
        /*0824*/ 	.word	0x00007c50
        /*0828*/ 	.word	0x00000000
        /*082c*/ 	.word	0x00000110
        /*0830*/ 	.short	0x010a
        /*0832*/ 	.byte	0xff
	.zero		1


	//   ....[117]....
        /*0834*/ 	.word	0x00007cb0
        /*0838*/ 	.word	0x00000005
        /*083c*/ 	.word	0x00000130
        /*0840*/ 	.short	0x010a
        /*0842*/ 	.byte	0xff
	.zero		1


	//   ....[118]....
        /*0844*/ 	.word	0x00007d10
        /*0848*/ 	.word	0x00000000
        /*084c*/ 	.word	0x00000000
        /*0850*/ 	.short	0x010a
        /*0852*/ 	.byte	0xff
	.zero		1


	//   ....[119]....
        /*0854*/ 	.word	0x00007d70
        /*0858*/ 	.word	0x00000000
        /*085c*/ 	.word	0x00000000
        /*0860*/ 	.short	0x010a
        /*0862*/ 	.byte	0xff
	.zero		1


	//   ....[120]....
        /*0864*/ 	.word	0x00007dd0
        /*0868*/ 	.word	0x00000000
        /*086c*/ 	.word	0x00000000
        /*0870*/ 	.short	0x010a
        /*0872*/ 	.byte	0xff
	.zero		1


	//   ....[121]....
        /*0874*/ 	.word	0x00007e30
        /*0878*/ 	.word	0x00000000
        /*087c*/ 	.word	0x00000110
        /*0880*/ 	.short	0x010a
        /*0882*/ 	.byte	0xff
	.zero		1


	//   ....[122]....
        /*0884*/ 	.word	0x00007e90
        /*0888*/ 	.word	0x00000000
        /*088c*/ 	.word	0x00000108
        /*0890*/ 	.short	0x010a
        /*0892*/ 	.byte	0xff
	.zero		1


	//   ....[123]....
        /*0894*/ 	.word	0x00007ef0
        /*0898*/ 	.word	0x00000003
        /*089c*/ 	.word	0x000000e8
        /*08a0*/ 	.short	0x010a
        /*08a2*/ 	.byte	0xff
	.zero		1


	//   ....[124]....
        /*08a4*/ 	.word	0x00007f50
        /*08a8*/ 	.word	0x00000003
        /*08ac*/ 	.word	0x000000e8
        /*08b0*/ 	.short	0x010a
        /*08b2*/ 	.byte	0xff
	.zero		1


	//   ....[125]....
        /*08b4*/ 	.word	0x00007fb0
        /*08b8*/ 	.word	0x00000000
        /*08bc*/ 	.word	0x00000000
        /*08c0*/ 	.short	0x010a
        /*08c2*/ 	.byte	0xff
	.zero		1


	//   ....[126]....
        /*08c4*/ 	.word	0x00008000
        /*08c8*/ 	.word	0x00000002
        /*08cc*/ 	.word	0x00000000
        /*08d0*/ 	.short	0x010a
        /*08d2*/ 	.byte	0xff
	.zero		1


	//   ....[127]....
        /*08d4*/ 	.word	0x00008060
        /*08d8*/ 	.word	0x00000000
        /*08dc*/ 	.word	0x00000110
        /*08e0*/ 	.short	0x010a
        /*08e2*/ 	.byte	0xff
	.zero		1


	//   ....[128]....
        /*08e4*/ 	.word	0x000080b0
        /*08e8*/ 	.word	0x00000000
        /*08ec*/ 	.word	0x000000d0
        /*08f0*/ 	.short	0x010a
        /*08f2*/ 	.byte	0xff
	.zero		1


	//   ....[129]....
        /*08f4*/ 	.word	0x00008100
        /*08f8*/ 	.word	0x00000054
        /*08fc*/ 	.word	0x00000120
        /*0900*/ 	.short	0x010a
        /*0902*/ 	.byte	0xff
	.zero		1


	//   ....[130]....
        /*0904*/ 	.word	0x00008150
        /*0908*/ 	.word	0x00000003
        /*090c*/ 	.word	0x000000d0
        /*0910*/ 	.short	0x010a
        /*0912*/ 	.byte	0xff
	.zero		1


	//----- nvinfo : EIATTR_NUM_MBARRIERS
	.align		4
.L_47:
        /*0914*/ 	.byte	0x03, 0x38
        /*0916*/ 	.short	0x0028


	//----- nvinfo : EIATTR_EXIT_INSTR_OFFSETS
	.align		4
        /*0918*/ 	.byte	0x04, 0x1c
        /*091a*/ 	.short	(.L_49 - .L_48)


	//   ....[0]....
.L_48:
        /*091c*/ 	.word	0x00002fb0


	//   ....[1]....
        /*0920*/ 	.word	0x00003240


	//   ....[2]....
        /*0924*/ 	.word	0x000032a0


	//   ....[3]....
        /*0928*/ 	.word	0x000040a0


	//   ....[4]....
        /*092c*/ 	.word	0x00005050


	//   ....[5]....
        /*0930*/ 	.word	0x00005090


	//   ....[6]....
        /*0934*/ 	.word	0x000074b0


	//   ....[7]....
        /*0938*/ 	.word	0x00007530


	//   ....[8]....
        /*093c*/ 	.word	0x00007560


	//   ....[9]....
        /*0940*/ 	.word	0x000075d0


	//----- nvinfo : EIATTR_MAX_THREADS
	.align		4
.L_49:
        /*0944*/ 	.byte	0x04, 0x05
        /*0946*/ 	.short	(.L_51 - .L_50)
.L_50:
        /*0948*/ 	.word	0x00000100
        /*094c*/ 	.word	0x00000001
        /*0950*/ 	.word	0x00000001


	//----- nvinfo : EIATTR_CRS_STACK_SIZE
	.align		4
.L_51:
        /*0954*/ 	.byte	0x04, 0x1e
        /*0956*/ 	.short	(.L_53 - .L_52)
.L_52:
        /*0958*/ 	.word	0x00000000


	//----- nvinfo : EIATTR_CBANK_PARAM_SIZE
	.align		4
.L_53:
        /*095c*/ 	.byte	0x03, 0x19
        /*095e*/ 	.short	0x0800


	//----- nvinfo : EIATTR_PARAM_CBANK
	.align		4
        /*0960*/ 	.byte	0x04, 0x0a
        /*0962*/ 	.short	(.L_55 - .L_54)
	.align		4
.L_54:
        /*0964*/ 	.word	index@(.nv.constant0._ZN7cutlass13device_kernelINS_4conv6kernel13ConvUniversalINS1_16ConvProblemShapeILNS1_8OperatorE1ELi2EEENS1_10collective14CollectiveConvINS1_47MainloopSm100TmaUmmaWarpSpecializedImplicitGemmILS5_1ELi13ELi2ELi1ELi2EN4cute5tupleIJNSA_1CILi1EEESD_SD_EEEEENSB_IJNSC_ILi64EEESG_NSB_IJSG_EEEEEENS_6half_tESJ_NSA_8TiledMMAINSA_8MMA_AtomIJNSA_20SM100_MMA_F16BF16_SSISJ_SJ_fLi64ELi64ELNSA_4UMMA5MajorE0ELSO_1ELNSN_7ScaleInE0ELSP_0EEEEEENSA_6LayoutISE_NSB_IJNSC_ILi0EEEST_ST_EEEEENSB_IJNSA_10UnderscoreESW_SW_EEEEENS7_6detail27Sm100ImplicitGemmTileTraitsINSA_20SM90_TMA_LOAD_IM2COLENSA_14ComposedLayoutINSA_7SwizzleILi3ELi4ELi3EEENSA_18smem_ptr_flag_bitsILi16EEENSS_INSB_IJNSC_ILi8EEESG_EEENSB_IJSG_SD_EEEEEEEvEENS10_INSA_13SM90_TMA_LOADENS12_IS14_S16_NSS_INSB_IJSG_S17_EEENSB_IJSD_SG_EEEEEEEvEEEENS_8epilogue10collective18CollectiveEpilogueINS1K_23Sm100TmaWarpSpecializedILi3ELi2ELi16ELb1ELb0EEEJSI_NSB_IJNSS_ISG_SD_EENSS_INSC_ILi32EEESD_EEEEESJ_NSB_IJNSB_IJlllEEESD_ST_EEESJ_S1U_NS1K_6fusion15FusionCallbacksIS1O_NS1V_17LinearCombinationISJ_fSJ_fLNS_15FloatRoundStyleE2EEESI_S1S_JEEENSA_5SM1004TMEM4LOAD26SM100_TMEM_LOAD_16dp256b4xES11_NS12_INS13_ILi2ELi4ELi3EEES16_NSS_INSB_IJS17_S1Q_EEENSB_IJS1Q_SD_EEEEEEENSA_17SM75_U32x4_LDSM_NENSA_21SM90_TMA_STORE_IM2COLES29_NSA_17SM90_U32x4_STSM_NENSA_39AutoVectorizingCopyWithAssumedAlignmentILi128EEEEEEvvEEEEvNT_6ParamsE)
        /*0968*/ 	.short	0x0380
        /*096a*/ 	.short	0x0800


	//----- nvinfo : EIATTR_SW_WAR
	.align		4
.L_55:
        /*096c*/ 	.byte	0x04, 0x36
        /*096e*/ 	.short	(.L_57 - .L_56)
.L_56:
        /*0970*/ 	.word	0x00000008
.L_57:


//--------------------- .nv.callgraph             --------------------------
	.section	.nv.callgraph,"",@"SHT_CUDA_CALLGRAPH"
	.align	4
	.sectionentsize	8
	.align		4
        /*0000*/ 	.word	0x00000000
	.align		4
        /*0004*/ 	.word	0xffffffff
	.align		4
        /*0008*/ 	.word	index@(_ZN7cutlass13device_kernelINS_4conv6kernel13ConvUniversalINS1_16ConvProblemShapeILNS1_8OperatorE1ELi2EEENS1_10collective14CollectiveConvINS1_47MainloopSm100TmaUmmaWarpSpecializedImplicitGemmILS5_1ELi13ELi2ELi1ELi2EN4cute5tupleIJNSA_1CILi1EEESD_SD_EEEEENSB_IJNSC_ILi64EEESG_NSB_IJSG_EEEEEENS_6half_tESJ_NSA_8TiledMMAINSA_8MMA_AtomIJNSA_20SM100_MMA_F16BF16_SSISJ_SJ_fLi64ELi64ELNSA_4UMMA5MajorE0ELSO_1ELNSN_7ScaleInE0ELSP_0EEEEEENSA_6LayoutISE_NSB_IJNSC_ILi0EEEST_ST_EEEEENSB_IJNSA_10UnderscoreESW_SW_EEEEENS7_6detail27Sm100ImplicitGemmTileTraitsINSA_20SM90_TMA_LOAD_IM2COLENSA_14ComposedLayoutINSA_7SwizzleILi3ELi4ELi3EEENSA_18smem_ptr_flag_bitsILi16EEENSS_INSB_IJNSC_ILi8EEESG_EEENSB_IJSG_SD_EEEEEEEvEENS10_INSA_13SM90_TMA_LOADENS12_IS14_S16_NSS_INSB_IJSG_S17_EEENSB_IJSD_SG_EEEEEEEvEEEENS_8epilogue10collective18CollectiveEpilogueINS1K_23Sm100TmaWarpSpecializedILi3ELi2ELi16ELb1ELb0EEEJSI_NSB_IJNSS_ISG_SD_EENSS_INSC_ILi32EEESD_EEEEESJ_NSB_IJNSB_IJlllEEESD_ST_EEESJ_S1U_NS1K_6fusion15FusionCallbacksIS1O_NS1V_17LinearCombinationISJ_fSJ_fLNS_15FloatRoundStyleE2EEESI_S1S_JEEENSA_5SM1004TMEM4LOAD26SM100_TMEM_LOAD_16dp256b4xES11_NS12_INS13_ILi2ELi4ELi3EEES16_NSS_INSB_IJS17_S1Q_EEENSB_IJS1Q_SD_EEEEEEENSA_17SM75_U32x4_LDSM_NENSA_21SM90_TMA_STORE_IM2COLES29_NSA_17SM90_U32x4_STSM_NENSA_39AutoVectorizingCopyWithAssumedAlignmentILi128EEEEEEvvEEEEvNT_6ParamsE)
	.align		4
        /*000c*/ 	.word	index@(__assertfail)
	.align		4
        /*0010*/ 	.word	0x00000000
	.align		4
        /*0014*/ 	.word	0xfffffffe
	.align		4
        /*0018*/ 	.word	0x00000000
	.align		4
        /*001c*/ 	.word	0xfffffffd
	.align		4
        /*0020*/ 	.word	0x00000000
	.align		4
        /*0024*/ 	.word	0xfffffffc


//--------------------- .nv.constant4             --------------------------
	.section	.nv.constant4,"a",@progbits
	.align	8
	.align		8
.nv.constant4:
        /*0000*/ 	.dword	__assertfail
	.align		8
        /*0008*/ 	.dword	__unnamed_1
	.align		8
        /*0010*/ 	.dword	__unnamed_2
	.align		8
        /*0018*/ 	.dword	_ZN39_INTERNAL_1e0adb32_4_k_cu_68ac506a_30484cuda3std3__45__cpo5beginE
	.align		8
        /*0020*/ 	.dword	_ZN39_INTERNAL_1e0adb32_4_k_cu_68ac506a_30484cuda3std3__45__cpo3endE
	.align		8
        /*0028*/ 	.dword	_ZN39_INTERNAL_1e0adb32_4_k_cu_68ac506a_30484cuda3std3__45__cpo6cbeginE
	.align		8
        /*0030*/ 	.dword	_ZN39_INTERNAL_1e0adb32_4_k_cu_68ac506a_30484cuda3std3__45__cpo4cendE
	.align		8
        /*0038*/ 	.dword	_ZN39_INTERNAL_1e0adb32_4_k_cu_68ac506a_30484cuda3std3__441_GLOBAL__N__1e0adb32_4_k_cu_68ac506a_30486ignoreE
	.align		8
        /*0040*/ 	.dword	_ZN39_INTERNAL_1e0adb32_4_k_cu_68ac506a_30484cuda3std3__419piecewise_constructE
	.align		8
        /*0048*/ 	.dword	_ZN39_INTERNAL_1e0adb32_4_k_cu_68ac506a_30484cuda3std3__48in_placeE
	.align		8
        /*0050*/ 	.dword	_ZN39_INTERNAL_1e0adb32_4_k_cu_68ac506a_30484cuda3std6ranges3__45__cpo4swapE
	.align		8
        /*0058*/ 	.dword	_ZN39_INTERNAL_1e0adb32_4_k_cu_68ac506a_30484cuda3std6ranges3__45__cpo9iter_moveE
	.align		8
        /*0060*/ 	.dword	_ZN39_INTERNAL_1e0adb32_4_k_cu_68ac506a_30484cute7productE
	.align		8
        /*0068*/ 	.dword	_ZN39_INTERNAL_1e0adb32_4_k_cu_68ac506a_30484cute1_E
	.align		8
        /*0070*/ 	.dword	$str$27
	.align		8
        /*0078*/ 	.dword	$str$28
	.align		8
        /*0080*/ 	.dword	$str$29
	.align		8
        /*0088*/ 	.dword	$str$30


//--------------------- .text._ZN7cutlass13device_kernelINS_4conv6kernel13ConvUniversalINS1_16ConvProblemShapeILNS1_8OperatorE1ELi2EEENS1_10collective14CollectiveConvINS1_47MainloopSm100TmaUmmaWarpSpecializedImplicitGemmILS5_1ELi13ELi2ELi1ELi2EN4cute5tupleIJNSA_1CILi1EEESD_SD_EEEEENSB_IJNSC_ILi64EEESG_NSB_IJSG_EEEEEENS_6half_tESJ_NSA_8TiledMMAINSA_8MMA_AtomIJNSA_20SM100_MMA_F16BF16_SSISJ_SJ_fLi64ELi64ELNSA_4UMMA5MajorE0ELSO_1ELNSN_7ScaleInE0ELSP_0EEEEEENSA_6LayoutISE_NSB_IJNSC_ILi0EEEST_ST_EEEEENSB_IJNSA_10UnderscoreESW_SW_EEEEENS7_6detail27Sm100ImplicitGemmTileTraitsINSA_20SM90_TMA_LOAD_IM2COLENSA_14ComposedLayoutINSA_7SwizzleILi3ELi4ELi3EEENSA_18smem_ptr_flag_bitsILi16EEENSS_INSB_IJNSC_ILi8EEESG_EEENSB_IJSG_SD_EEEEEEEvEENS10_INSA_13SM90_TMA_LOADENS12_IS14_S16_NSS_INSB_IJSG_S17_EEENSB_IJSD_SG_EEEEEEEvEEEENS_8epilogue10collective18CollectiveEpilogueINS1K_23Sm100TmaWarpSpecializedILi3ELi2ELi16ELb1ELb0EEEJSI_NSB_IJNSS_ISG_SD_EENSS_INSC_ILi32EEESD_EEEEESJ_NSB_IJNSB_IJlllEEESD_ST_EEESJ_S1U_NS1K_6fusion15FusionCallbacksIS1O_NS1V_17LinearCombinationISJ_fSJ_fLNS_15FloatRoundStyleE2EEESI_S1S_JEEENSA_5SM1004TMEM4LOAD26SM100_TMEM_LOAD_16dp256b4xES11_NS12_INS13_ILi2ELi4ELi3EEES16_NSS_INSB_IJS17_S1Q_EEENSB_IJS1Q_SD_EEEEEEENSA_17SM75_U32x4_LDSM_NENSA_21SM90_TMA_STORE_IM2COLES29_NSA_17SM90_U32x4_STSM_NENSA_39AutoVectorizingCopyWithAssumedAlignmentILi128EEEEEEvvEEEEvNT_6ParamsE --------------------------
	.section	.text._ZN7cutlass13device_kernelINS_4conv6kernel13ConvUniversalINS1_16ConvProblemShapeILNS1_8OperatorE1ELi2EEENS1_10collective14CollectiveConvINS1_47MainloopSm100TmaUmmaWarpSpecializedImplicitGemmILS5_1ELi13ELi2ELi1ELi2EN4cute5tupleIJNSA_1CILi1EEESD_SD_EEEEENSB_IJNSC_ILi64EEESG_NSB_IJSG_EEEEEENS_6half_tESJ_NSA_8TiledMMAINSA_8MMA_AtomIJNSA_20SM100_MMA_F16BF16_SSISJ_SJ_fLi64ELi64ELNSA_4UMMA5MajorE0ELSO_1ELNSN_7ScaleInE0ELSP_0EEEEEENSA_6LayoutISE_NSB_IJNSC_ILi0EEEST_ST_EEEEENSB_IJNSA_10UnderscoreESW_SW_EEEEENS7_6detail27Sm100ImplicitGemmTileTraitsINSA_20SM90_TMA_LOAD_IM2COLENSA_14ComposedLayoutINSA_7SwizzleILi3ELi4ELi3EEENSA_18smem_ptr_flag_bitsILi16EEENSS_INSB_IJNSC_ILi8EEESG_EEENSB_IJSG_SD_EEEEEEEvEENS10_INSA_13SM90_TMA_LOADENS12_IS14_S16_NSS_INSB_IJSG_S17_EEENSB_IJSD_SG_EEEEEEEvEEEENS_8epilogue10collective18CollectiveEpilogueINS1K_23Sm100TmaWarpSpecializedILi3ELi2ELi16ELb1ELb0EEEJSI_NSB_IJNSS_ISG_SD_EENSS_INSC_ILi32EEESD_EEEEESJ_NSB_IJNSB_IJlllEEESD_ST_EEESJ_S1U_NS1K_6fusion15FusionCallbacksIS1O_NS1V_17LinearCombinationISJ_fSJ_fLNS_15FloatRoundStyleE2EEESI_S1S_JEEENSA_5SM1004TMEM4LOAD26SM100_TMEM_LOAD_16dp256b4xES11_NS12_INS13_ILi2ELi4ELi3EEES16_NSS_INSB_IJS17_S1Q_EEENSB_IJS1Q_SD_EEEEEEENSA_17SM75_U32x4_LDSM_NENSA_21SM90_TMA_STORE_IM2COLES29_NSA_17SM90_U32x4_STSM_NENSA_39AutoVectorizingCopyWithAssumedAlignmentILi128EEEEEEvvEEEEvNT_6ParamsE,"ax",@progbits
	.align	128
.text._ZN7cutlass13device_kernelINS_4conv6kernel13ConvUniversalINS1_16ConvProblemShapeILNS1_8OperatorE1ELi2EEENS1_10collective14CollectiveConvINS1_47MainloopSm100TmaUmmaWarpSpecializedImplicitGemmILS5_1ELi13ELi2ELi1ELi2EN4cute5tupleIJNSA_1CILi1EEESD_SD_EEEEENSB_IJNSC_ILi64EEESG_NSB_IJSG_EEEEEENS_6half_tESJ_NSA_8TiledMMAINSA_8MMA_AtomIJNSA_20SM100_MMA_F16BF16_SSISJ_SJ_fLi64ELi64ELNSA_4UMMA5MajorE0ELSO_1ELNSN_7ScaleInE0ELSP_0EEEEEENSA_6LayoutISE_NSB_IJNSC_ILi0EEEST_ST_EEEEENSB_IJNSA_10UnderscoreESW_SW_EEEEENS7_6detail27Sm100ImplicitGemmTileTraitsINSA_20SM90_TMA_LOAD_IM2COLENSA_14ComposedLayoutINSA_7SwizzleILi3ELi4ELi3EEENSA_18smem_ptr_flag_bitsILi16EEENSS_INSB_IJNSC_ILi8EEESG_EEENSB_IJSG_SD_EEEEEEEvEENS10_INSA_13SM90_TMA_LOADENS12_IS14_S16_NSS_INSB_IJSG_S17_EEENSB_IJSD_SG_EEEEEEEvEEEENS_8epilogue10collective18CollectiveEpilogueINS1K_23Sm100TmaWarpSpecializedILi3ELi2ELi16ELb1ELb0EEEJSI_NSB_IJNSS_ISG_SD_EENSS_INSC_ILi32EEESD_EEEEESJ_NSB_IJNSB_IJlllEEESD_ST_EEESJ_S1U_NS1K_6fusion15FusionCallbacksIS1O_NS1V_17LinearCombinationISJ_fSJ_fLNS_15FloatRoundStyleE2EEESI_S1S_JEEENSA_5SM1004TMEM4LOAD26SM100_TMEM_LOAD_16dp256b4xES11_NS12_INS13_ILi2ELi4ELi3EEES16_NSS_INSB_IJS17_S1Q_EEENSB_IJS1Q_SD_EEEEEEENSA_17SM75_U32x4_LDSM_NENSA_21SM90_TMA_STORE_IM2COLES29_NSA_17SM90_U32x4_STSM_NENSA_39AutoVectorizingCopyWithAssumedAlignmentILi128EEEEEEvvEEEEvNT_6ParamsE:
        .type           _ZN7cutlass13device_kernelINS_4conv6kernel13ConvUniversalINS1_16ConvProblemShapeILNS1_8OperatorE1ELi2EEENS1_10collective14CollectiveConvINS1_47MainloopSm100TmaUmmaWarpSpecializedImplicitGemmILS5_1ELi13ELi2ELi1ELi2EN4cute5tupleIJNSA_1CILi1EEESD_SD_EEEEENSB_IJNSC_ILi64EEESG_NSB_IJSG_EEEEEENS_6half_tESJ_NSA_8TiledMMAINSA_8MMA_AtomIJNSA_20SM100_MMA_F16BF16_SSISJ_SJ_fLi64ELi64ELNSA_4UMMA5MajorE0ELSO_1ELNSN_7ScaleInE0ELSP_0EEEEEENSA_6LayoutISE_NSB_IJNSC_ILi0EEEST_ST_EEEEENSB_IJNSA_10UnderscoreESW_SW_EEEEENS7_6detail27Sm100ImplicitGemmTileTraitsINSA_20SM90_TMA_LOAD_IM2COLENSA_14ComposedLayoutINSA_7SwizzleILi3ELi4ELi3EEENSA_18smem_ptr_flag_bitsILi16EEENSS_INSB_IJNSC_ILi8EEESG_EEENSB_IJSG_SD_EEEEEEEvEENS10_INSA_13SM90_TMA_LOADENS12_IS14_S16_NSS_INSB_IJSG_S17_EEENSB_IJSD_SG_EEEEEEEvEEEENS_8epilogue10collective18CollectiveEpilogueINS1K_23Sm100TmaWarpSpecializedILi3ELi2ELi16ELb1ELb0EEEJSI_NSB_IJNSS_ISG_SD_EENSS_INSC_ILi32EEESD_EEEEESJ_NSB_IJNSB_IJlllEEESD_ST_EEESJ_S1U_NS1K_6fusion15FusionCallbacksIS1O_NS1V_17LinearCombinationISJ_fSJ_fLNS_15FloatRoundStyleE2EEESI_S1S_JEEENSA_5SM1004TMEM4LOAD26SM100_TMEM_LOAD_16dp256b4xES11_NS12_INS13_ILi2ELi4ELi3EEES16_NSS_INSB_IJS17_S1Q_EEENSB_IJS1Q_SD_EEEEEEENSA_17SM75_U32x4_LDSM_NENSA_21SM90_TMA_STORE_IM2COLES29_NSA_17SM90_U32x4_STSM_NENSA_39AutoVectorizingCopyWithAssumedAlignmentILi128EEEEEEvvEEEEvNT_6ParamsE,@function
        .size           _ZN7cutlass13device_kernelINS_4conv6kernel13ConvUniversalINS1_16ConvProblemShapeILNS1_8OperatorE1ELi2EEENS1_10collective14CollectiveConvINS1_47MainloopSm100TmaUmmaWarpSpecializedImplicitGemmILS5_1ELi13ELi2ELi1ELi2EN4cute5tupleIJNSA_1CILi1EEESD_SD_EEEEENSB_IJNSC_ILi64EEESG_NSB_IJSG_EEEEEENS_6half_tESJ_NSA_8TiledMMAINSA_8MMA_AtomIJNSA_20SM100_MMA_F16BF16_SSISJ_SJ_fLi64ELi64ELNSA_4UMMA5MajorE0ELSO_1ELNSN_7ScaleInE0ELSP_0EEEEEENSA_6LayoutISE_NSB_IJNSC_ILi0EEEST_ST_EEEEENSB_IJNSA_10UnderscoreESW_SW_EEEEENS7_6detail27Sm100ImplicitGemmTileTraitsINSA_20SM90_TMA_LOAD_IM2COLENSA_14ComposedLayoutINSA_7SwizzleILi3ELi4ELi3EEENSA_18smem_ptr_flag_bitsILi16EEENSS_INSB_IJNSC_ILi8EEESG_EEENSB_IJSG_SD_EEEEEEEvEENS10_INSA_13SM90_TMA_LOADENS12_IS14_S16_NSS_INSB_IJSG_S17_EEENSB_IJSD_SG_EEEEEEEvEEEENS_8epilogue10collective18CollectiveEpilogueINS1K_23Sm100TmaWarpSpecializedILi3ELi2ELi16ELb1ELb0EEEJSI_NSB_IJNSS_ISG_SD_EENSS_INSC_ILi32EEESD_EEEEESJ_NSB_IJNSB_IJlllEEESD_ST_EEESJ_S1U_NS1K_6fusion15FusionCallbacksIS1O_NS1V_17LinearCombinationISJ_fSJ_fLNS_15FloatRoundStyleE2EEESI_S1S_JEEENSA_5SM1004TMEM4LOAD26SM100_TMEM_LOAD_16dp256b4xES11_NS12_INS13_ILi2ELi4ELi3EEES16_NSS_INSB_IJS17_S1Q_EEENSB_IJS1Q_SD_EEEEEEENSA_17SM75_U32x4_LDSM_NENSA_21SM90_TMA_STORE_IM2COLES29_NSA_17SM90_U32x4_STSM_NENSA_39AutoVectorizingCopyWithAssumedAlignmentILi128EEEEEEvvEEEEvNT_6ParamsE,(.L_x_171 - _ZN7cutlass13device_kernelINS_4conv6kernel13ConvUniversalINS1_16ConvProblemShapeILNS1_8OperatorE1ELi2EEENS1_10collective14CollectiveConvINS1_47MainloopSm100TmaUmmaWarpSpecializedImplicitGemmILS5_1ELi13ELi2ELi1ELi2EN4cute5tupleIJNSA_1CILi1EEESD_SD_EEEEENSB_IJNSC_ILi64EEESG_NSB_IJSG_EEEEEENS_6half_tESJ_NSA_8TiledMMAINSA_8MMA_AtomIJNSA_20SM100_MMA_F16BF16_SSISJ_SJ_fLi64ELi64ELNSA_4UMMA5MajorE0ELSO_1ELNSN_7ScaleInE0ELSP_0EEEEEENSA_6LayoutISE_NSB_IJNSC_ILi0EEEST_ST_EEEEENSB_IJNSA_10UnderscoreESW_SW_EEEEENS7_6detail27Sm100ImplicitGemmTileTraitsINSA_20SM90_TMA_LOAD_IM2COLENSA_14ComposedLayoutINSA_7SwizzleILi3ELi4ELi3EEENSA_18smem_ptr_flag_bitsILi16EEENSS_INSB_IJNSC_ILi8EEESG_EEENSB_IJSG_SD_EEEEEEEvEENS10_INSA_13SM90_TMA_LOADENS12_IS14_S16_NSS_INSB_IJSG_S17_EEENSB_IJSD_SG_EEEEEEEvEEEENS_8epilogue10collective18CollectiveEpilogueINS1K_23Sm100TmaWarpSpecializedILi3ELi2ELi16ELb1ELb0EEEJSI_NSB_IJNSS_ISG_SD_EENSS_INSC_ILi32EEESD_EEEEESJ_NSB_IJNSB_IJlllEEESD_ST_EEESJ_S1U_NS1K_6fusion15FusionCallbacksIS1O_NS1V_17LinearCombinationISJ_fSJ_fLNS_15FloatRoundStyleE2EEESI_S1S_JEEENSA_5SM1004TMEM4LOAD26SM100_TMEM_LOAD_16dp256b4xES11_NS12_INS13_ILi2ELi4ELi3EEES16_NSS_INSB_IJS17_S1Q_EEENSB_IJS1Q_SD_EEEEEEENSA_17SM75_U32x4_LDSM_NENSA_21SM90_TMA_STORE_IM2COLES29_NSA_17SM90_U32x4_STSM_NENSA_39AutoVectorizingCopyWithAssumedAlignmentILi128EEEEEEvvEEEEvNT_6ParamsE)
        .other          _ZN7cutlass13device_kernelINS_4conv6kernel13ConvUniversalINS1_16ConvProblemShapeILNS1_8OperatorE1ELi2EEENS1_10collective14CollectiveConvINS1_47MainloopSm100TmaUmmaWarpSpecializedImplicitGemmILS5_1ELi13ELi2ELi1ELi2EN4cute5tupleIJNSA_1CILi1EEESD_SD_EEEEENSB_IJNSC_ILi64EEESG_NSB_IJSG_EEEEEENS_6half_tESJ_NSA_8TiledMMAINSA_8MMA_AtomIJNSA_20SM100_MMA_F16BF16_SSISJ_SJ_fLi64ELi64ELNSA_4UMMA5MajorE0ELSO_1ELNSN_7ScaleInE0ELSP_0EEEEEENSA_6LayoutISE_NSB_IJNSC_ILi0EEEST_ST_EEEEENSB_IJNSA_10UnderscoreESW_SW_EEEEENS7_6detail27Sm100ImplicitGemmTileTraitsINSA_20SM90_TMA_LOAD_IM2COLENSA_14ComposedLayoutINSA_7SwizzleILi3ELi4ELi3EEENSA_18smem_ptr_flag_bitsILi16EEENSS_INSB_IJNSC_ILi8EEESG_EEENSB_IJSG_SD_EEEEEEEvEENS10_INSA_13SM90_TMA_LOADENS12_IS14_S16_NSS_INSB_IJSG_S17_EEENSB_IJSD_SG_EEEEEEEvEEEENS_8epilogue10collective18CollectiveEpilogueINS1K_23Sm100TmaWarpSpecializedILi3ELi2ELi16ELb1ELb0EEEJSI_NSB_IJNSS_ISG_SD_EENSS_INSC_ILi32EEESD_EEEEESJ_NSB_IJNSB_IJlllEEESD_ST_EEESJ_S1U_NS1K_6fusion15FusionCallbacksIS1O_NS1V_17LinearCombinationISJ_fSJ_fLNS_15FloatRoundStyleE2EEESI_S1S_JEEENSA_5SM1004TMEM4LOAD26SM100_TMEM_LOAD_16dp256b4xES11_NS12_INS13_ILi2ELi4ELi3EEES16_NSS_INSB_IJS17_S1Q_EEENSB_IJS1Q_SD_EEEEEEENSA_17SM75_U32x4_LDSM_NENSA_21SM90_TMA_STORE_IM2COLES29_NSA_17SM90_U32x4_STSM_NENSA_39AutoVectorizingCopyWithAssumedAlignmentILi128EEEEEEvvEEEEvNT_6ParamsE,@"STO_CUDA_ENTRY STV_DEFAULT"
_ZN7cutlass13device_kernelINS_4conv6kernel13ConvUniversalINS1_16ConvProblemShapeILNS1_8OperatorE1ELi2EEENS1_10collective14CollectiveConvINS1_47MainloopSm100TmaUmmaWarpSpecializedImplicitGemmILS5_1ELi13ELi2ELi1ELi2EN4cute5tupleIJNSA_1CILi1EEESD_SD_EEEEENSB_IJNSC_ILi64EEESG_NSB_IJSG_EEEEEENS_6half_tESJ_NSA_8TiledMMAINSA_8MMA_AtomIJNSA_20SM100_MMA_F16BF16_SSISJ_SJ_fLi64ELi64ELNSA_4UMMA5MajorE0ELSO_1ELNSN_7ScaleInE0ELSP_0EEEEEENSA_6LayoutISE_NSB_IJNSC_ILi0EEEST_ST_EEEEENSB_IJNSA_10UnderscoreESW_SW_EEEEENS7_6detail27Sm100ImplicitGemmTileTraitsINSA_20SM90_TMA_LOAD_IM2COLENSA_14ComposedLayoutINSA_7SwizzleILi3ELi4ELi3EEENSA_18smem_ptr_flag_bitsILi16EEENSS_INSB_IJNSC_ILi8EEESG_EEENSB_IJSG_SD_EEEEEEEvEENS10_INSA_13SM90_TMA_LOADENS12_IS14_S16_NSS_INSB_IJSG_S17_EEENSB_IJSD_SG_EEEEEEEvEEEENS_8epilogue10collective18CollectiveEpilogueINS1K_23Sm100TmaWarpSpecializedILi3ELi2ELi16ELb1ELb0EEEJSI_NSB_IJNSS_ISG_SD_EENSS_INSC_ILi32EEESD_EEEEESJ_NSB_IJNSB_IJlllEEESD_ST_EEESJ_S1U_NS1K_6fusion15FusionCallbacksIS1O_NS1V_17LinearCombinationISJ_fSJ_fLNS_15FloatRoundStyleE2EEESI_S1S_JEEENSA_5SM1004TMEM4LOAD26SM100_TMEM_LOAD_16dp256b4xES11_NS12_INS13_ILi2ELi4ELi3EEES16_NSS_INSB_IJS17_S1Q_EEENSB_IJS1Q_SD_EEEEEEENSA_17SM75_U32x4_LDSM_NENSA_21SM90_TMA_STORE_IM2COLES29_NSA_17SM90_U32x4_STSM_NENSA_39AutoVectorizingCopyWithAssumedAlignmentILi128EEEEEEvvEEEEvNT_6ParamsE:
[----:B------:R-:W1:Y:S01]  /*0000*/  LDC R1, c[0x0][0x37c] ;  /* 0x0000df00ff017b82 */ /* 0x000e620000000800 */
[----:B------:R-:W2:Y:S07]  /*0010*/  S2R R76, SR_TID.X ;  /* 0x00000000004c7919 */ /* 0x000eae0000002100 */
[----:B------:R-:W3:Y:S01]  /*0020*/  LDC.64 R2, c[0x0][0x890] ;  /* 0x00022400ff027b82 */ /* 0x000ee20000000a00 */
[----:B------:R-:W4:Y:S01]  /*0030*/  LDCU.64 UR50, c[0x0][0x358] ;  /* 0x00006b00ff3277ac */ /* 0x000f220008000a00 */
[----:B-1----:R-:W-:Y:S01]  /*0040*/  VIADD R1, R1, 0xfffffff8 ;  /* 0xfffffff801017836 */ /* 0x002fe20000000000 */
[----:B------:R-:W-:-:S02]  /*0050*/  PRMT R63, RZ, 0x7610, R63 ;  /* 0x00007610ff3f7816 */ /* 0x000fc4000000003f */
[----:B------:R-:W-:Y:S02]  /*0060*/  ELECT P2, URZ, PT ;  /* 0x0000000000ff782f */ /* 0x000fe40003840000 */
[----:B---3--:R-:W-:-:S04]  /*0070*/  ISETP.NE.U32.AND P0, PT, R2, RZ, PT ;  /* 0x000000ff0200720c */ /* 0x008fc80003f05070 */
[----:B------:R-:W-:Y:S02]  /*0080*/  ISETP.NE.AND.EX P0, PT, R3, RZ, PT, P0 ;  /* 0x000000ff0300720c */ /* 0x000fe40003f05300 */
[----:B--2---:R-:W-:-:S05]  /*0090*/  SHF.R.U32.HI R77, RZ, 0x5, R76 ;  /* 0x00000005ff4d7819 */ /* 0x004fca000001164c */
[----:B------:R-:W1:Y:S02]  /*00a0*/  SHFL.IDX PT, R0, R77, RZ, 0x1f ;  /* 0x00001fff4d007589 */ /* 0x000e6400000e0000 */
[----:B-1----:R-:W-:-:S04]  /*00b0*/  R2UR UR6, R0 ;  /* 0x00000000000672ca */ /* 0x002fc800000e0000 */
[----:B----4-:R-:W-:Y:S05]  /*00c0*/  @P0 BRA `(.L_x_0) ;  /* 0x00000000002c0947 */ /* 0x010fea0003800000 */
[----:B------:R-:W1:Y:S02]  /*00d0*/  LDCU.64 UR4, c[0x0][0x888] ;  /* 0x00011100ff0477ac */ /* 0x000e640008000a00 */
[----:B-1----:R-:W-:-:S04]  /*00e0*/  UISETP.NE.U32.AND UP0, UPT, UR4, URZ, UPT ;  /* 0x000000ff0400728c */ /* 0x002fc8000bf05070 */
[----:B------:R-:W-:-:S09]  /*00f0*/  UISETP.NE.AND.EX UP0, UPT, UR5, URZ, UPT, UP0 ;  /* 0x000000ff0500728c */ /* 0x000fd2000bf05300 */
[----:B------:R-:W-:Y:S05]  /*0100*/  BRA.U !UP0, `(.L_x_1) ;  /* 0x0000000108107547 */ /* 0x000fea000b800000 */
[----:B------:R-:W1:Y:S02]  /*0110*/  LDC.64 R4, c[0x0][0x888] ;  /* 0x00022200ff047b82 */ /* 0x000e640000000a00 */
[----:B-1----:R1:W5:Y:S01]  /*0120*/  LDG.E R35, desc[UR50][R4.64] ;  /* 0x0000003204237981 */ /* 0x002362000c1e1900 */
[----:B------:R-:W-:Y:S01]  /*0130*/  HFMA2 R63, -RZ, RZ, 0, 5.9604644775390625e-08 ;  /* 0x00000001ff3f7431 */ /* 0x000fe200000001ff */
[----:B------:R-:W-:Y:S05]  /*0140*/  BRA `(.L_x_0) ;  /* 0x00000000000c7947 */ /* 0x000fea0003800000 */
.L_x_1:
[----:B------:R-:W1:Y:S01]  /*0150*/  LDCU UR4, c[0x0][0x880] ;  /* 0x00011000ff0477ac */ /* 0x000e620008000800 */
[----:B------:R-:W-:Y:S01]  /*0160*/  HFMA2 R63, -RZ, RZ, 0, 5.9604644775390625e-08 ;  /* 0x00000001ff3f7431 */ /* 0x000fe200000001ff */
[----:B-1----:R-:W-:-:S07]  /*0170*/  MOV R35, UR4 ;  /* 0x0000000400237c02 */ /* 0x002fce0008000f00 */
.L_x_0:
[----:B------:R-:W2:Y:S02]  /*0180*/  LDCU.64 UR4, c[0x0][0x8b0] ;  /* 0x00011600ff0477ac */ /* 0x000ea40008000a00 */
[----:B--2---:R-:W-:-:S04]  /*0190*/  UISETP.NE.U32.AND UP0, UPT, UR4, URZ, UPT ;  /* 0x000000ff0400728c */ /* 0x004fc8000bf05070 */
[----:B------:R-:W-:-:S09]  /*01a0*/  UISETP.NE.AND.EX UP0, UPT, UR5, URZ, UPT, UP0 ;  /* 0x000000ff0500728c */ /* 0x000fd2000bf05300 */
[----:B------:R-:W-:Y:S05]  /*01b0*/  BRA.U UP0, `(.L_x_2) ;  /* 0x0000000100247547 */ /* 0x000fea000b800000 */
[----:B------:R-:W2:Y:S02]  /*01c0*/  LDCU.64 UR4, c[0x0][0x8a8] ;  /* 0x00011500ff0477ac */ /* 0x000ea40008000a00 */
[----:B--2---:R-:W-:-:S04]  /*01d0*/  UISETP.NE.U32.AND UP0, UPT, UR4, URZ, UPT ;  /* 0x000000ff0400728c */ /* 0x004fc8000bf05070 */
[----:B------:R-:W-:-:S09]  /*01e0*/  UISETP.NE.AND.EX UP0, UPT, UR5, URZ, UPT, UP0 ;  /* 0x000000ff0500728c */ /* 0x000fd2000bf05300 */
[----:B------:R-:W-:Y:S05]  /*01f0*/  BRA.U !UP0, `(.L_x_3) ;  /* 0x00000001080c7547 */ /* 0x000fea000b800000 */
[----:B-1----:R-:W1:Y:S02]  /*0200*/  LDC.64 R4, c[0x0][0x8a8] ;  /* 0x00022a00ff047b82 */ /* 0x002e640000000a00 */
[----:B-1----:R2:W5:Y:S01]  /*0210*/  LDG.E R33, desc[UR50][R4.64] ;  /* 0x0000003204217981 */ /* 0x002562000c1e1900 */
[----:B------:R-:W-:Y:S05]  /*0220*/  BRA `(.L_x_2) ;  /* 0x0000000000087947 */ /* 0x000fea0003800000 */
.L_x_3:
[----:B------:R-:W2:Y:S02]  /*0230*/  LDCU UR4, c[0x0][0x8a0] ;  /* 0x00011400ff0477ac */ /* 0x000ea40008000800 */
[----:B--2---:R-:W-:Y:S02]  /*0240*/  MOV R33, UR4 ;  /* 0x0000000400217c02 */ /* 0x004fe40008000f00 */
.L_x_2:
[----:B-12---:R-:W1:Y:S01]  /*0250*/  LDC.64 R4, c[0x0][0x888] ;  /* 0x00022200ff047b82 */ /* 0x006e620000000a00 */
[----:B------:R-:W-:Y:S01]  /*0260*/  IMAD.U32 R0, RZ, RZ, UR6 ;  /* 0x00000006ff007e24 */ /* 0x000fe2000f8e00ff */
[----:B------:R-:W-:Y:S01]  /*0270*/  ISETP.EQ.U32.AND P4, PT, R2, RZ, PT ;  /* 0x000000ff0200720c */ /* 0x000fe20003f82070 */
[----:B------:R-:W-:Y:S03]  /*0280*/  BSSY.RECONVERGENT B0, `(.L_x_4) ;  /* 0x0000012000007945 */ /* 0x000fe60003800200 */
[----:B------:R-:W-:Y:S02]  /*0290*/  ISETP.NE.OR P1, PT, R0, 0x1, !P2 ;  /* 0x000000010000780c */ /* 0x000fe40005725670 */
[----:B-1----:R-:W-:-:S04]  /*02a0*/  ISETP.NE.U32.AND P0, PT, R4, RZ, PT ;  /* 0x000000ff0400720c */ /* 0x002fc80003f05070 */
[----:B------:R-:W-:-:S13]  /*02b0*/  ISETP.NE.AND.EX P0, PT, R5, RZ, PT, P0 ;  /* 0x000000ff0500720c */ /* 0x000fda0003f05300 */
[----:B------:R-:W-:Y:S01]  /*02c0*/  VOTEU.ANY UP4, P0 ;  /* 0x0000000000ff7886 */ /* 0x000fe20000080100 */
[----:B------:R-:W-:Y:S02]  /*02d0*/  PLOP3.LUT P3, PT, PT, PT, UP4, 0x80, 0x8 ;  /* 0x000000000008781c */ /* 0x000fe40003f6f048 */
[----:B------:R-:W-:Y:S02]  /*02e0*/  ISETP.NE.OR P0, PT, R0, 0x3, !P2 ;  /* 0x000000030000780c */ /* 0x000fe40005705670 */
[----:B------:R-:W-:-:S04]  /*02f0*/  ISETP.EQ.OR.EX P5, PT, R3, RZ, !P3, P4 ;  /* 0x000000ff0300720c */ /* 0x000fc80005fa2740 */
[----:B------:R-:W-:Y:S01]  /*0300*/  P2R R78, PR, RZ, 0x20 ;  /* 0x00000020ff4e7803 */ /* 0x000fe20000000000 */
[----:B------:R-:W-:Y:S05]  /*0310*/  @P1 BRA `(.L_x_5) ;  /* 0x0000000000201947 */ /* 0x000fea0003800000 */
[----:B------:R-:W1:Y:S02]  /*0320*/  LDCU.64 UR4, c[0x0][0x348] ;  /* 0x00006900ff0477ac */ /* 0x000e640008000a00 */
[----:B-1----:R-:W-:Y:S02]  /*0330*/  UIADD3 UR8, UP1, UPT, UR4, 0x80, URZ ;  /* 0x0000008004087890 */ /* 0x002fe4000ff3e0ff */
[----:B------:R-:W-:Y:S02]  /*0340*/  UIADD3 UR4, UP0, UPT, UR4, 0x180, URZ ;  /* 0x0000018004047890 */ /* 0x000fe4000ff1e0ff */
[----:B------:R-:W-:Y:S02]  /*0350*/  UIADD3.X UR9, UPT, UPT, URZ, UR5, URZ, UP1, !UPT ;  /* 0x00000005ff097290 */ /* 0x000fe40008ffe4ff */
[----:B------:R-:W-:-:S07]  /*0360*/  UIADD3.X UR5, UPT, UPT, URZ, UR5, URZ, UP0, !UPT ;  /* 0x00000005ff057290 */ /* 0x000fce00087fe4ff */
[----:B------:R1:W-:Y:S02]  /*0370*/  UTMACCTL.PF [UR8] ;  /* 0x00000000080079b9 */ /* 0x0003e40008040000 */
[----:B------:R1:W-:Y:S02]  /*0380*/  UTMACCTL.PF [UR4] ;  /* 0x00000000040079b9 */ /* 0x0003e40008040000 */
[----:B-1----:R-:W-:Y:S01]  /*0390*/  NOP ;  /* 0x0000000000007918 */ /* 0x002fe20000000000 */
.L_x_5:
[----:B------:R-:W-:Y:S05]  /*03a0*/  BSYNC.RECONVERGENT B0 ;  /* 0x0000000000007941 */ /* 0x000fea0003800200 */
.L_x_4:
[----:B------:R-:W-:Y:S04]  /*03b0*/  BSSY.RECONVERGENT B0, `(.L_x_6) ;  /* 0x000000a000007945 */ /* 0x000fe80003800200 */
        /* <DEDUP_REMOVED lines=9> */
.L_x_7:
[----:B------:R-:W-:Y:S05]  /*0450*/  BSYNC.RECONVERGENT B0 ;  /* 0x0000000000007941 */ /* 0x000fea0003800200 */
.L_x_6:
[----:B------:R-:W-:Y:S01]  /*0460*/  UPLOP3.LUT UP1, UPT, UPT, UPT, UPT, 0x80, 0x8 ;  /* 0x000000000008789c */ /* 0x000fe20003f2f070 */
[----:B------:R-:W-:Y:S10]  /*0470*/  @!P5 BRA `(.L_x_8) ;  /* 0x000000000024d947 */ /* 0x000ff40003800000 */
[----:B------:R-:W-:Y:S01]  /*0480*/  ISETP.NE.U32.AND P1, PT, R2, RZ, PT ;  /* 0x000000ff0200720c */ /* 0x000fe20003f25070 */
[----:B------:R-:W-:Y:S01]  /*0490*/  USEL UR4, URZ, 0xffffffff, UP4 ;  /* 0xffffffffff047887 */ /* 0x000fe2000a000000 */
[----:B-----5:R-:W-:Y:S02]  /*04a0*/  FSETP.NEU.AND P0, PT, R35, RZ, PT ;  /* 0x000000ff2300720b */ /* 0x020fe40003f0d000 */
[----:B------:R-:W-:-:S11]  /*04b0*/  ISETP.NE.AND.EX P1, PT, R3, RZ, PT, P1 ;  /* 0x000000ff0300720c */ /* 0x000fd60003f25310 */
[----:B------:R-:W-:Y:S02]  /*04c0*/  VOTEU.ANY UP0, P0 ;  /* 0x0000000000ff7886 */ /* 0x000fe40000000100 */
[----:B------:R-:W-:-:S05]  /*04d0*/  VOTEU.ANY UP1, P1 ;  /* 0x0000000000ff7886 */ /* 0x000fca0000820100 */
[----:B------:R-:W-:-:S04]  /*04e0*/  @!UP1 USEL UR4, URZ, 0xffffffff, UP0 ;  /* 0xffffffffff049887 */ /* 0x000fc80008000000 */
[----:B------:R-:W-:-:S04]  /*04f0*/  ULOP3.LUT UR4, UR4, 0x1, URZ, 0xc0, !UPT ;  /* 0x0000000104047892 */ /* 0x000fc8000f8ec0ff */
[----:B------:R-:W-:-:S11]  /*0500*/  UISETP.NE.U32.AND UP1, UPT, UR4, 0x1, UPT ;  /* 0x000000010400788c */ /* 0x000fd6000bf25070 */
.L_x_8:
[----:B------:R-:W1:Y:S01]  /*0510*/  SHFL.IDX PT, R2, R77, RZ, 0x1f ;  /* 0x00001fff4d027589 */ /* 0x000e6200000e0000 */
[----:B------:R-:W-:-:S04]  /*0520*/  UISETP.NE.AND UP0, UPT, UR6, 0x2, UPT ;  /* 0x000000020600788c */ /* 0x000fc8000bf05270 */
[----:B------:R-:W-:Y:S01]  /*0530*/  USEL UR15, URZ, 0x1, UP0 ;  /* 0x00000001ff0f7887 */ /* 0x000fe20008000000 */
[----:B-1----:R-:W-:-:S13]  /*0540*/  ISETP.NE.AND P0, PT, R2, RZ, PT ;  /* 0x000000ff0200720c */ /* 0x002fda0003f05270 */
[----:B------:R-:W-:Y:S05]  /*0550*/  @P0 BRA `(.L_x_9) ;  /* 0x00000000009c0947 */ /* 0x000fea0003800000 */
[----:B------:R-:W-:Y:S01]  /*0560*/  ELECT P0, URZ, PT ;  /* 0x0000000000ff782f */ /* 0x000fe20003800000 */
[----:B------:R-:W-:-:S12]  /*0570*/  BSSY.RECONVERGENT B0, `(.L_x_9) ;  /* 0x0000025000007945 */ /* 0x000fd80003800200 */
[----:B------:R-:W-:Y:S05]  /*0580*/  @!P0 BRA `(.L_x_10) ;  /* 0x00000000008c8947 */ /* 0x000fea0003800000 */
[----:B------:R-:W1:Y:S01]  /*0590*/  S2UR UR5, SR_CgaCtaId ;  /* 0x00000000000579c3 */ /* 0x000e620000008800 */
[----:B------:R-:W-:Y:S01]  /*05a0*/  UMOV UR7, 0x400 ;  /* 0x0000040000077882 */ /* 0x000fe20000000000 */
[----:B------:R-:W-:Y:S02]  /*05b0*/  UMOV UR4, 0x1 ;  /* 0x0000000100047882 */ /* 0x000fe40000000000 */
[----:B------:R-:W-:-:S04]  /*05c0*/  UIADD3 UR8, UPT, UPT, -UR4, 0x100000, URZ ;  /* 0x0010000004087890 */ /* 0x000fc8000fffe1ff */
[----:B------:R-:W-:Y:S02]  /*05d0*/  USHF.L.U32 UR9, UR8, 0xb, URZ ;  /* 0x0000000b08097899 */ /* 0x000fe400080006ff */
[----:B------:R-:W-:Y:S02]  /*05e0*/  USHF.L.U32 UR8, UR8, 0x1, URZ ;  /* 0x0000000108087899 */ /* 0x000fe400080006ff */
[----:B-1----:R-:W-:Y:S01]  /*05f0*/  ULEA UR5, UR5, UR7, 0x18 ;  /* 0x0000000705057291 */ /* 0x002fe2000f8ec0ff */
[----:B------:R-:W1:Y:S11]  /*0600*/  FENCE.VIEW.ASYNC.S ;  /* 0x00000000000073c6 */ /* 0x000e760000000000 */
[----:B-1----:R1:W2:Y:S01]  /*0610*/  SYNCS.EXCH.64 URZ, [UR5], UR8 ;  /* 0x0000000805ff75b2 */ /* 0x0022a20008000100 */
[----:B------:R1:W3:Y:S01]  /*0620*/  SYNCS.EXCH.64 URZ, [UR5+0x68], UR8 ;  /* 0x0000680805ff75b2 */ /* 0x0002e20008000100 */
[----:B------:R1:W4:Y:S01]  /*0630*/  SYNCS.EXCH.64 URZ, [UR5+0x8], UR8 ;  /* 0x0000080805ff75b2 */ /* 0x0003220008000100 */
[----:B------:R1:W1:Y:S01]  /*0640*/  SYNCS.EXCH.64 URZ, [UR5+0x70], UR8 ;  /* 0x0000700805ff75b2 */ /* 0x0002620008000100 */
        /* <DEDUP_REMOVED lines=22> */
[----:B--234-:R-:W-:Y:S01]  /*07b0*/  NOP ;  /* 0x0000000000007918 */ /* 0x01cfe20000000000 */
.L_x_10:
[----:B-1----:R-:W-:Y:S05]  /*07c0*/  BSYNC.RECONVERGENT B0 ;  /* 0x0000000000007941 */ /* 0x002fea0003800200 */
.L_x_9:
[----:B------:R-:W1:Y:S01]  /*07d0*/  SHFL.IDX PT, R2, R77, RZ, 0x1f ;  /* 0x00001fff4d027589 */ /* 0x000e6200000e0000 */
[----:B------:R-:W-:Y:S01]  /*07e0*/  NOP ;  /* 0x0000000000007918 */ /* 0x000fe20000000000 */
[----:B-1----:R-:W-:-:S13]  /*07f0*/  ISETP.NE.AND P0, PT, R2, 0x1, PT ;  /* 0x000000010200780c */ /* 0x002fda0003f05270 */
[----:B------:R-:W-:Y:S05]  /*0800*/  @P0 BRA `(.L_x_11) ;  /* 0x0000000000500947 */ /* 0x000fea0003800000 */
[----:B------:R-:W1:Y:S01]  /*0810*/  S2UR UR7, SR_CgaCtaId ;  /* 0x00000000000779c3 */ /* 0x000e620000008800 */
[----:B------:R-:W-:Y:S01]  /*0820*/  UMOV UR8, 0x400 ;  /* 0x0000040000087882 */ /* 0x000fe20000000000 */
[----:B------:R-:W-:Y:S01]  /*0830*/  UMOV UR5, 0x20 ;  /* 0x0000002000057882 */ /* 0x000fe20000000000 */
[----:B------:R-:W-:Y:S01]  /*0840*/  UMOV UR4, 0x80 ;  /* 0x0000008000047882 */ /* 0x000fe20000000000 */
[----:B------:R-:W-:Y:S01]  /*0850*/  ELECT P0, URZ, PT ;  /* 0x0000000000ff782f */ /* 0x000fe20003800000 */
[----:B-1----:R-:W-:Y:S02]  /*0860*/  ULEA UR7, UR7, UR8, 0x18 ;  /* 0x0000000807077291 */ /* 0x002fe4000f8ec0ff */
[----:B------:R-:W-:-:S04]  /*0870*/  UIADD3 UR8, UPT, UPT, -UR5, 0x100000, URZ ;  /* 0x0010000005087890 */ /* 0x000fc8000fffe1ff */
[----:B------:R-:W-:Y:S02]  /*0880*/  USHF.L.U32 UR9, UR8, 0xb, URZ ;  /* 0x0000000b08097899 */ /* 0x000fe400080006ff */
[----:B------:R-:W-:Y:S02]  /*0890*/  USHF.L.U32 UR8, UR8, 0x1, URZ ;  /* 0x0000000108087899 */ /* 0x000fe400080006ff */
[----:B------:R-:W-:-:S04]  /*08a0*/  UIADD3 UR4, UPT, UPT, -UR4, 0x100000, URZ ;  /* 0x0010000004047890 */ /* 0x000fc8000fffe1ff */
[----:B------:R-:W-:Y:S02]  /*08b0*/  USHF.L.U32 UR5, UR4, 0xb, URZ ;  /* 0x0000000b04057899 */ /* 0x000fe400080006ff */
[----:B------:R-:W-:Y:S01]  /*08c0*/  USHF.L.U32 UR4, UR4, 0x1, URZ ;  /* 0x0000000104047899 */ /* 0x000fe200080006ff */
[----:B------:R-:W1:Y:S03]  /*08d0*/  FENCE.VIEW.ASYNC.S ;  /* 0x00000000000073c6 */ /* 0x000e660000000000 */
[----:B-1----:R1:W2:Y:S08]  /*08e0*/  SYNCS.EXCH.64 URZ, [UR7+0xd0], UR8 ;  /* 0x0000d00807ff75b2 */ /* 0x0022b00008000100 */
[----:B------:R1:W3:Y:S01]  /*08f0*/  SYNCS.EXCH.64 URZ, [UR7+0xe8], UR4 ;  /* 0x0000e80407ff75b2 */ /* 0x0002e20008000100 */
[----:B------:R1:W4:Y:S01]  /*0900*/  SYNCS.EXCH.64 URZ, [UR7+0xd8], UR8 ;  /* 0x0000d80807ff75b2 */ /* 0x0003220008000100 */
[----:B------:R1:W1:Y:S01]  /*0910*/  SYNCS.EXCH.64 URZ, [UR7+0xf0], UR4 ;  /* 0x0000f00407ff75b2 */ /* 0x0002620008000100 */
[----:B------:R1:W1:Y:S01]  /*0920*/  SYNCS.EXCH.64 URZ, [UR7+0xe0], UR8 ;  /* 0x0000e00807ff75b2 */ /* 0x0002620008000100 */
[----:B------:R1:W1:Y:S01]  /*0930*/  SYNCS.EXCH.64 URZ, [UR7+0xf8], UR4 ;  /* 0x0000f80407ff75b2 */ /* 0x0002620008000100 */
[----:B------:R-:W-:Y:S01]  /*0940*/  NOP ;  /* 0x0000000000007918 */ /* 0x000fe20000000000 */
.L_x_11:
[----:B------:R-:W2:Y:S01]  /*0950*/  SHFL.IDX PT, R2, R77, RZ, 0x1f ;  /* 0x00001fff4d027589 */ /* 0x000ea200000e0000 */
[----:B------:R-:W-:Y:S01]  /*0960*/  NOP ;  /* 0x0000000000007918 */ /* 0x000fe20000000000 */
[----:B--2---:R-:W-:-:S13]  /*0970*/  ISETP.NE.AND P0, PT, R2, 0x3, PT ;  /* 0x000000030200780c */ /* 0x004fda0003f05270 */
[----:B------:R-:W-:Y:S05]  /*0980*/  @P0 BRA `(.L_x_12) ;  /* 0x0000000000300947 */ /* 0x000fea0003800000 */
[----:B-1----:R-:W1:Y:S01]  /*0990*/  S2UR UR5, SR_CgaCtaId ;  /* 0x00000000000579c3 */ /* 0x002e620000008800 */
[----:B------:R-:W-:Y:S01]  /*09a0*/  UMOV UR7, 0x400 ;  /* 0x0000040000077882 */ /* 0x000fe20000000000 */
[----:B------:R-:W-:Y:S01]  /*09b0*/  UMOV UR4, 0x20 ;  /* 0x0000002000047882 */ /* 0x000fe20000000000 */
[----:B------:R-:W-:Y:S01]  /*09c0*/  ELECT P0, URZ, PT ;  /* 0x0000000000ff782f */ /* 0x000fe20003800000 */
[----:B------:R-:W-:-:S04]  /*09d0*/  UIADD3 UR8, UPT, UPT, -UR4, 0x100000, URZ ;  /* 0x0010000004087890 */ /* 0x000fc8000fffe1ff */
[----:B------:R-:W-:Y:S02]  /*09e0*/  USHF.L.U32 UR9, UR8, 0xb, URZ ;  /* 0x0000000b08097899 */ /* 0x000fe400080006ff */
[----:B------:R-:W-:Y:S02]  /*09f0*/  USHF.L.U32 UR8, UR8, 0x1, URZ ;  /* 0x0000000108087899 */ /* 0x000fe400080006ff */
[----:B-1----:R-:W-:Y:S01]  /*0a00*/  ULEA UR5, UR5, UR7, 0x18 ;  /* 0x0000000705057291 */ /* 0x002fe2000f8ec0ff */
[----:B------:R-:W1:Y:S11]  /*0a10*/  FENCE.VIEW.ASYNC.S ;  /* 0x00000000000073c6 */ /* 0x000e760000000000 */
[----:B-1----:R2:W1:Y:S01]  /*0a20*/  SYNCS.EXCH.64 URZ, [UR5+0x100], UR8 ;  /* 0x0001000805ff75b2 */ /* 0x0024620008000100 */
[----:B------:R2:W1:Y:S02]  /*0a30*/  SYNCS.EXCH.64 URZ, [UR5+0x108], UR8 ;  /* 0x0001080805ff75b2 */ /* 0x0004640008000100 */
[----:B--2---:R-:W-:Y:S01]  /*0a40*/  NOP ;  /* 0x0000000000007918 */ /* 0x004fe20000000000 */
.L_x_12:
[----:B------:R-:W2:Y:S01]  /*0a50*/  SHFL.IDX PT, R2, R77, RZ, 0x1f ;  /* 0x00001fff4d027589 */ /* 0x000ea200000e0000 */
[----:B------:R-:W-:Y:S01]  /*0a60*/  NOP ;  /* 0x0000000000007918 */ /* 0x000fe20000000000 */
[----:B--2---:R-:W-:-:S13]  /*0a70*/  ISETP.NE.AND P0, PT, R2, 0x4, PT ;  /* 0x000000040200780c */ /* 0x004fda0003f05270 */
[----:B------:R-:W-:Y:S05]  /*0a80*/  @P0 BRA `(.L_x_13) ;  /* 0x0000000000440947 */ /* 0x000fea0003800000 */
[----:B-1----:R-:W1:Y:S01]  /*0a90*/  S2UR UR5, SR_CgaCtaId ;  /* 0x00000000000579c3 */ /* 0x002e620000008800 */
[----:B------:R-:W-:Y:S01]  /*0aa0*/  UMOV UR8, 0x100 ;  /* 0x0000010000087882 */ /* 0x000fe20000000000 */
[----:B------:R-:W-:Y:S01]  /*0ab0*/  UMOV UR7, 0x400 ;  /* 0x0000040000077882 */ /* 0x000fe20000000000 */
[----:B------:R-:W-:Y:S01]  /*0ac0*/  USEL UR8, UR8, 0xe0, UP1 ;  /* 0x000000e008087887 */ /* 0x000fe20008800000 */
[----:B------:R-:W-:Y:S01]  /*0ad0*/  UMOV UR4, 0x1 ;  /* 0x0000000100047882 */ /* 0x000fe20000000000 */
[----:B------:R-:W-:Y:S01]  /*0ae0*/  ELECT P0, URZ, PT ;  /* 0x0000000000ff782f */ /* 0x000fe20003800000 */
[----:B------:R-:W-:-:S04]  /*0af0*/  UIADD3 UR10, UPT, UPT, -UR4, 0x100000, URZ ;  /* 0x00100000040a7890 */ /* 0x000fc8000fffe1ff */
[----:B------:R-:W-:Y:S02]  /*0b00*/  USHF.L.U32 UR11, UR10, 0xb, URZ ;  /* 0x0000000b0a0b7899 */ /* 0x000fe400080006ff */
[----:B------:R-:W-:Y:S02]  /*0b10*/  USHF.L.U32 UR10, UR10, 0x1, URZ ;  /* 0x000000010a0a7899 */ /* 0x000fe400080006ff */
        /* <DEDUP_REMOVED lines=8> */
.L_x_13:
[----:B------:R-:W2:Y:S01]  /*0ba0*/  SHFL.IDX PT, R2, R77, RZ, 0x1f ;  /* 0x00001fff4d027589 */ /* 0x000ea200000e0000 */
[----:B------:R-:W-:Y:S01]  /*0bb0*/  NOP ;  /* 0x0000000000007918 */ /* 0x000fe20000000000 */
[----:B--2---:R-:W-:-:S13]  /*0bc0*/  ISETP.NE.AND P0, PT, R2, 0x5, PT ;  /* 0x000000050200780c */ /* 0x004fda0003f05270 */
[----:B------:R-:W-:Y:S05]  /*0bd0*/  @P0 BRA `(.L_x_14) ;  /* 0x0000000000480947 */ /* 0x000fea0003800000 */
[----:B-1----:R-:W1:Y:S01]  /*0be0*/  S2UR UR7, SR_CgaCtaId ;  /* 0x00000000000779c3 */ /* 0x002e620000008800 */
        /* <DEDUP_REMOVED lines=12> */
[----:B-1----:R2:W1:Y:S08]  /*0cb0*/  SYNCS.EXCH.64 URZ, [UR7+0x120], UR8 ;  /* 0x0001200807ff75b2 */ /* 0x0024700008000100 */
[----:B------:R2:W1:Y:S01]  /*0cc0*/  SYNCS.EXCH.64 URZ, [UR7+0x130], UR4 ;  /* 0x0001300407ff75b2 */ /* 0x0004620008000100 */
[----:B------:R2:W1:Y:S01]  /*0cd0*/  SYNCS.EXCH.64 URZ, [UR7+0x128], UR8 ;  /* 0x0001280807ff75b2 */ /* 0x0004620008000100 */
[----:B------:R2:W1:Y:S02]  /*0ce0*/  SYNCS.EXCH.64 URZ, [UR7+0x138], UR4 ;  /* 0x0001380407ff75b2 */ /* 0x0004640008000100 */
[----:B--2---:R-:W-:Y:S01]  /*0cf0*/  NOP ;  /* 0x0000000000007918 */ /* 0x004fe20000000000 */
.L_x_14:
[----:B-1----:R-:W1:Y:S01]  /*0d00*/  S2UR UR8, SR_CTAID.X ;  /* 0x00000000000879c3 */ /* 0x002e620000002500 */
[----:B------:R-:W-:-:S05]  /*0d10*/  CS2R.32 R64, SR_CgaSize ;  /* 0x0000000000407805 */ /* 0x000fca0000008a00 */
[----:B------:R-:W-:-:S05]  /*0d20*/  IMAD R64, R64, -0xa0, RZ ;  /* 0xffffff6040407824 */ /* 0x000fca00078e02ff */
[----:B------:R-:W-:-:S14]  /*0d30*/  R2UR UR7, R64 ;  /* 0x00000000400772ca */ /* 0x000fdc00000e0000 */
[----:B------:R-:W2:Y:S01]  /*0d40*/  LDCU UR7, c[0x0][UR7+0x2b0] ;  /* 0x00005600070777ac */ /* 0x000ea20008000800 */
[----:B------:R-:W1:Y:S01]  /*0d50*/  S2R R19, SR_CTAID.Z ;  /* 0x0000000000137919 */ /* 0x000e620000002700 */
[----:B------:R-:W-:Y:S01]  /*0d60*/  NOP ;  /* 0x0000000000007918 */ /* 0x000fe20000000000 */
[----:B------:R-:W-:-:S05]  /*0d70*/  CS2R.32 R64, SR_CgaSize ;  /* 0x0000000000407805 */ /* 0x000fca0000008a00 */
[----:B------:R-:W-:-:S05]  /*0d80*/  IMAD R64, R64, -0xa0, RZ ;  /* 0xffffff6040407824 */ /* 0x000fca00078e02ff */
[----:B------:R-:W-:-:S14]  /*0d90*/  R2UR UR4, R64 ;  /* 0x00000000400472ca */ /* 0x000fdc00000e0000 */
[----:B------:R-:W3:Y:S01]  /*0da0*/  LDCU UR4, c[0x0][UR4+0x2b4] ;  /* 0x00005680040477ac */ /* 0x000ee20008000800 */
[----:B------:R-:W4:Y:S08]  /*0db0*/  S2UR UR5, SR_CTAID.Y ;  /* 0x00000000000579c3 */ /* 0x000f300000002600 */
[----:B------:R-:W3:Y:S01]  /*0dc0*/  LDC R9, c[0x0][0xb24] ;  /* 0x0002c900ff097b82 */ /* 0x000ee20000000800 */
[----:B-1----:R-:W-:-:S02]  /*0dd0*/  I2FP.F32.U32 R4, UR8 ;  /* 0x0000000800047c45 */ /* 0x002fc40008201000 */
[----:B------:R-:W-:-:S05]  /*0de0*/  CS2R.32 R5, SR_CgaSize ;  /* 0x0000000000057805 */ /* 0x000fca0000008a00 */
[----:B------:R-:W-:-:S06]  /*0df0*/  IMAD R5, R5, -0xa0, RZ ;  /* 0xffffff6005057824 */ /* 0x000fcc00078e02ff */
[----:B------:R-:W1:Y:S01]  /*0e00*/  LDC R5, c[0x0][R5+0x2a0] ;  /* 0x0000a80005057b82 */ /* 0x000e620000000800 */
[----:B------:R-:W-:Y:S01]  /*0e10*/  MOV R45, UR8 ;  /* 0x00000008002d7c02 */ /* 0x000fe20008000f00 */
[----:B--2---:R-:W-:Y:S01]  /*0e20*/  FMUL R4, R4, UR7 ;  /* 0x0000000704047c20 */ /* 0x004fe20008400000 */
[----:B----4-:R-:W-:Y:S02]  /*0e30*/  I2FP.F32.U32 R2, UR5 ;  /* 0x0000000500027c45 */ /* 0x010fe40008201000 */
[----:B------:R-:W-:-:S05]  /*0e40*/  CS2R.32 R3, SR_CgaSize ;  /* 0x0000000000037805 */ /* 0x000fca0000008a00 */
[----:B------:R-:W-:-:S06]  /*0e50*/  IMAD R3, R3, -0xa0, RZ ;  /* 0xffffff6003037824 */ /* 0x000fcc00078e02ff */
[----:B------:R-:W2:Y:S01]  /*0e60*/  LDC R3, c[0x0][R3+0x2a4] ;  /* 0x0000a90003037b82 */ /* 0x000ea20000000800 */
[----:B------:R-:W4:Y:S01]  /*0e70*/  F2I.U32.TRUNC.NTZ R64, R4 ;  /* 0x0000000400407305 */ /* 0x000f22000020f000 */
[----:B------:R-:W-:Y:S01]  /*0e80*/  MOV R18, UR5 ;  /* 0x0000000500127c02 */ /* 0x000fe20008000f00 */
[----:B---3--:R-:W-:-:S05]  /*0e90*/  FMUL R2, R2, UR4 ;  /* 0x0000000402027c20 */ /* 0x008fca0008400000 */
[----:B------:R-:W-:Y:S01]  /*0ea0*/  BAR.SYNC.DEFER_BLOCKING 0x0 ;  /* 0x0000000000007b1d */ /* 0x000fe20000010000 */
[----:B------:R-:W-:-:S05]  /*0eb0*/  ISETP.GE.AND P0, PT, R9, 0x1, PT ;  /* 0x000000010900780c */ /* 0x000fca0003f06270 */
[----:B------:R-:W3:Y:S01]  /*0ec0*/  F2I.U32.TRUNC.NTZ R62, R2 ;  /* 0x00000002003e7305 */ /* 0x000ee2000020f000 */
[----:B----4-:R-:W-:-:S05]  /*0ed0*/  IADD3 R64, PT, PT, -R64, RZ, RZ ;  /* 0x000000ff40407210 */ /* 0x010fca0007ffe1ff */
[----:B-1----:R-:W-:Y:S01]  /*0ee0*/  IMAD R64, R5, R64, UR8 ;  /* 0x0000000805407e24 */ /* 0x002fe2000f8e0240 */
[----:B---3--:R-:W-:-:S05]  /*0ef0*/  IADD3 R62, PT, PT, -R62, RZ, RZ ;  /* 0x000000ff3e3e7210 */ /* 0x008fca0007ffe1ff */
[----:B--2---:R-:W-:Y:S01]  /*0f00*/  IMAD R62, R3, R62, UR5 ;  /* 0x00000005033e7e24 */ /* 0x004fe2000f8e023e */
[----:B------:R-:W-:Y:S06]  /*0f10*/  @!P0 BRA `(.L_x_15) ;  /* 0x0000000000b88947 */ /* 0x000fec0003800000 */
[----:B------:R-:W1:Y:S01]  /*0f20*/  LDC.64 R4, c[0x0][0xb18] ;  /* 0x0002c600ff047b82 */ /* 0x000e620000000a00 */
[----:B------:R-:W-:-:S07]  /*0f30*/  ISETP.NE.AND P0, PT, R9, 0x1, PT ;  /* 0x000000010900780c */ /* 0x000fce0003f05270 */
[----:B------:R-:W2:Y:S08]  /*0f40*/  LDC R10, c[0x0][0xb0c] ;  /* 0x0002c300ff0a7b82 */ /* 0x000eb00000000800 */
[----:B------:R-:W3:Y:S08]  /*0f50*/  LDC R11, c[0x0][0x370] ;  /* 0x0000dc00ff0b7b82 */ /* 0x000ef00000000800 */
[----:B------:R-:W4:Y:S01]  /*0f60*/  LDC R12, c[0x0][0x374] ;  /* 0x0000dd00ff0c7b82 */ /* 0x000f220000000800 */
[----:B-1----:R-:W-:-:S07]  /*0f70*/  ISETP.NE.AND P1, PT, R4, 0x1, PT ;  /* 0x000000010400780c */ /* 0x002fce0003f25270 */
[----:B------:R-:W3:Y:S01]  /*0f80*/  LDC.64 R6, c[0x0][0xb10] ;  /* 0x0002c400ff067b82 */ /* 0x000ee20000000a00 */
[----:B--2---:R-:W-:-:S07]  /*0f90*/  ISETP.NE.AND P3, PT, R10, 0x1, PT ;  /* 0x000000010a00780c */ /* 0x004fce0003f65270 */
[----:B------:R-:W1:Y:S08]  /*0fa0*/  LDC R8, c[0x0][0xb20] ;  /* 0x0002c800ff087b82 */ /* 0x000e700000000800 */
[----:B------:R-:W2:Y:S01]  /*0fb0*/  LDC.64 R2, c[0x0][0xb28] ;  /* 0x0002ca00ff027b82 */ /* 0x000ea20000000a00 */
[----:B----4-:R-:W-:-:S04]  /*0fc0*/  IMAD.HI.U32 R13, R12, R5, RZ ;  /* 0x000000050c0d7227 */ /* 0x010fc800078e00ff */
[----:B------:R-:W-:-:S04]  /*0fd0*/  IMAD.HI.U32 R5, R18, R5, RZ ;  /* 0x0000000512057227 */ /* 0x000fc800078e00ff */
[----:B---3--:R-:W-:-:S04]  /*0fe0*/  IMAD.HI.U32 R14, R11, R6, RZ ;  /* 0x000000060b0e7227 */ /* 0x008fc800078e00ff */
[C---:B------:R-:W-:Y:S01]  /*0ff0*/  IMAD.HI.U32 R16, R45.reuse, R6, RZ ;  /* 0x000000062d107227 */ /* 0x040fe200078e00ff */
[-C--:B------:R-:W-:Y:S02]  /*1000*/  @P3 SHF.R.U32.HI R11, RZ, R7.reuse, R14 ;  /* 0x00000007ff0b3219 */ /* 0x080fe4000001160e */
[-C--:B-1----:R-:W-:Y:S02]  /*1010*/  @P1 SHF.R.U32.HI R12, RZ, R8.reuse, R13 ;  /* 0x00000008ff0c1219 */ /* 0x082fe4000001160d */
[----:B------:R-:W-:Y:S02]  /*1020*/  SHF.R.U32.HI R5, RZ, R8, R5 ;  /* 0x00000008ff057219 */ /* 0x000fe40000011605 */
[----:B------:R-:W-:Y:S02]  /*1030*/  SHF.R.U32.HI R16, RZ, R7, R16 ;  /* 0x00000007ff107219 */ /* 0x000fe40000011610 */
[----:B------:R-:W-:Y:S01]  /*1040*/  SEL R5, R18, R5, !P1 ;  /* 0x0000000512057207 */ /* 0x000fe20004800000 */
[----:B--2---:R-:W-:Y:S01]  /*1050*/  IMAD.HI.U32 R14, R12, R2, RZ ;  /* 0x000000020c0e7227 */ /* 0x004fe200078e00ff */
[----:B------:R-:W-:-:S02]  /*1060*/  SEL R7, R45, R16, !P3 ;  /* 0x000000102d077207 */ /* 0x000fc40005800000 */
[----:B------:R-:W-:Y:S01]  /*1070*/  IADD3 R13, PT, PT, -R5, RZ, RZ ;  /* 0x000000ff050d7210 */ /* 0x000fe20007ffe1ff */
[----:B------:R-:W-:Y:S01]  /*1080*/  IMAD.HI.U32 R6, R11, R2, RZ ;  /* 0x000000020b067227 */ /* 0x000fe200078e00ff */
[----:B------:R-:W-:-:S03]  /*1090*/  @P0 SHF.R.U32.HI R12, RZ, R3, R14 ;  /* 0x00000003ff0c0219 */ /* 0x000fc6000001160e */
[----:B------:R-:W-:Y:S01]  /*10a0*/  IMAD R13, R4, R13, R18 ;  /* 0x0000000d040d7224 */ /* 0x000fe200078e0212 */
[----:B------:R-:W-:Y:S01]  /*10b0*/  @P0 SHF.R.U32.HI R11, RZ, R3, R6 ;  /* 0x00000003ff0b0219 */ /* 0x000fe20000011606 */
[----:B------:R-:W-:-:S04]  /*10c0*/  IMAD R12, R12, R9, RZ ;  /* 0x000000090c0c7224 */ /* 0x000fc800078e02ff */
[----:B------:R-:W-:Y:S01]  /*10d0*/  IMAD R6, R11, R9, RZ ;  /* 0x000000090b067224 */ /* 0x000fe200078e02ff */
[----:B------:R-:W-:-:S04]  /*10e0*/  ISETP.GE.AND P1, PT, R5, R12, PT ;  /* 0x0000000c0500720c */ /* 0x000fc80003f26270 */
[----:B------:R-:W-:Y:S01]  /*10f0*/  ISETP.GE.OR P1, PT, R7, R6, P1 ;  /* 0x000000060700720c */ /* 0x000fe20000f26670 */
[----:B------:R-:W-:-:S05]  /*1100*/  IMAD.HI.U32 R6, R5, R2, RZ ;  /* 0x0000000205067227 */ /* 0x000fca00078e00ff */
[----:B------:R-:W-:-:S04]  /*1110*/  SHF.R.U32.HI R6, RZ, R3, R6 ;  /* 0x00000003ff067219 */ /* 0x000fc80000011606 */
[----:B------:R-:W-:-:S03]  /*1120*/  SEL R6, R5, R6, !P0 ;  /* 0x0000000605067207 */ /* 0x000fc60004000000 */
[----:B------:R-:W-:Y:S01]  /*1130*/  @!P1 IMAD.HI.U32 R8, R7, R2, RZ ;  /* 0x0000000207089227 */ /* 0x000fe200078e00ff */
[----:B------:R-:W-:-:S04]  /*1140*/  IADD3 R2, PT, PT, -R6, RZ, RZ ;  /* 0x000000ff06027210 */ /* 0x000fc80007ffe1ff */
[----:B------:R-:W-:Y:S01]  /*1150*/  @!P1 SHF.R.U32.HI R8, RZ, R3, R8 ;  /* 0x00000003ff089219 */ /* 0x000fe20000011608 */
[----:B------:R-:W-:-:S03]  /*1160*/  IMAD R2, R9, R2, R5 ;  /* 0x0000000209027224 */ /* 0x000fc600078e0205 */
[----:B------:R-:W-:-:S05]  /*1170*/  @!P1 SEL R3, R7, R8, !P0 ;  /* 0x0000000807039207 */ /* 0x000fca0004000000 */
[--C-:B------:R-:W-:Y:S02]  /*1180*/  @!P1 IMAD.IADD R6, R6, 0x1, -R3.reuse ;  /* 0x0000000106069824 */ /* 0x100fe400078e0a03 */
[----:B------:R-:W-:Y:S01]  /*1190*/  @!P1 IMAD R3, R2, R11, R3 ;  /* 0x0000000b02039224 */ /* 0x000fe200078e0203 */
[----:B------:R-:W-:Y:S01]  /*11a0*/  IADD3 R2, PT, PT, -R7, RZ, RZ ;  /* 0x000000ff07027210 */ /* 0x000fe20007ffe1ff */
[----:B------:R-:W-:Y:S02]  /*11b0*/  @!P1 IMAD R5, R6, R9, R7 ;  /* 0x0000000906059224 */ /* 0x000fe400078e0207 */
[----:B------:R-:W-:Y:S02]  /*11c0*/  @!P1 IMAD.MOV.U32 R7, RZ, RZ, R3 ;  /* 0x000000ffff079224 */ /* 0x000fe400078e0003 */
[----:B------:R-:W-:Y:S02]  /*11d0*/  IMAD R2, R10, R2, R45 ;  /* 0x000000020a027224 */ /* 0x000fe400078e022d */
[----:B------:R-:W-:-:S02]  /*11e0*/  IMAD R18, R5, R4, R13 ;  /* 0x0000000405127224 */ /* 0x000fc400078e020d */
[----:B------:R-:W-:Y:S02]  /*11f0*/  IMAD R45, R7, R10, R2 ;  /* 0x0000000a072d7224 */ /* 0x000fe400078e0202 */
.L_x_15:
[----:B------:R-:W1:Y:S01]  /*1200*/  LDCU UR4, c[0x0][0xb30] ;  /* 0x00016600ff0477ac */ /* 0x000e620008000800 */
[----:B------:R-:W2:Y:S08]  /*1210*/  S2UR UR45, SR_CgaCtaId ;  /* 0x00000000002d79c3 */ /* 0x000eb00000008800 */
[----:B------:R-:W3:Y:S01]  /*1220*/  LDC R26, c[0x0][0xb24] ;  /* 0x0002c900ff1a7b82 */ /* 0x000ee20000000800 */
[----:B-1----:R-:W-:-:S09]  /*1230*/  UISETP.NE.AND UP0, UPT, UR4, 0x1, UPT ;  /* 0x000000010400788c */ /* 0x002fd2000bf05270 */
[----:B--2---:R-:W-:Y:S05]  /*1240*/  BRA.U UP0, `(.L_x_16) ;  /* 0x0000000100407547 */ /* 0x004fea000b800000 */
[----:B------:R-:W1:Y:S08]  /*1250*/  LDC.64 R4, c[0x0][0xb10] ;  /* 0x0002c400ff047b82 */ /* 0x000e700000000a00 */
[----:B------:R-:W2:Y:S08]  /*1260*/  LDC.64 R2, c[0x0][0xb18] ;  /* 0x0002c600ff027b82 */ /* 0x000eb00000000a00 */
[----:B------:R-:W4:Y:S08]  /*1270*/  LDC R6, c[0x0][0xb20] ;  /* 0x0002c800ff067b82 */ /* 0x000f300000000800 */
[----:B------:R-:W3:Y:S01]  /*1280*/  LDC R8, c[0x0][0xb0c] ;  /* 0x0002c300ff087b82 */ /* 0x000ee20000000800 */
[----:B-1----:R-:W-:-:S05]  /*1290*/  IMAD.HI.U32 R4, R45, R4, RZ ;  /* 0x000000042d047227 */ /* 0x002fca00078e00ff */
[----:B------:R-:W-:Y:S01]  /*12a0*/  SHF.R.U32.HI R4, RZ, R5, R4 ;  /* 0x00000005ff047219 */ /* 0x000fe20000011604 */
[----:B--2---:R-:W-:Y:S01]  /*12b0*/  IMAD.HI.U32 R3, R18, R3, RZ ;  /* 0x0000000312037227 */ /* 0x004fe200078e00ff */
[----:B------:R-:W-:-:S04]  /*12c0*/  ISETP.NE.AND P0, PT, R2, 0x1, PT ;  /* 0x000000010200780c */ /* 0x000fc80003f05270 */
[----:B----4-:R-:W-:-:S04]  /*12d0*/  SHF.R.U32.HI R3, RZ, R6, R3 ;  /* 0x00000006ff037219 */ /* 0x010fc80000011603 */
[----:B------:R-:W-:Y:S02]  /*12e0*/  SEL R3, R18, R3, !P0 ;  /* 0x0000000312037207 */ /* 0x000fe40004000000 */
[----:B---3--:R-:W-:-:S04]  /*12f0*/  ISETP.NE.AND P1, PT, R8, 0x1, PT ;  /* 0x000000010800780c */ /* 0x008fc80003f25270 */
[----:B------:R-:W-:-:S05]  /*1300*/  SEL R4, R45, R4, !P1 ;  /* 0x000000042d047207 */ /* 0x000fca0004800000 */
[----:B------:R-:W-:Y:S02]  /*1310*/  IMAD.IADD R5, R3, 0x1, -R4 ;  /* 0x0000000103057824 */ /* 0x000fe400078e0a04 */
[----:B------:R-:W-:Y:S02]  /*1320*/  IMAD.IADD R3, R4, 0x1, -R3 ;  /* 0x0000000104037824 */ /* 0x000fe400078e0a03 */
[----:B------:R-:W-:Y:S02]  /*1330*/  IMAD R45, R5, R8, R45 ;  /* 0x00000008052d7224 */ /* 0x000fe400078e022d */
[----:B------:R-:W-:-:S07]  /*1340*/  IMAD R18, R3, R2, R18 ;  /* 0x0000000203127224 */ /* 0x000fce00078e0212 */
.L_x_16:
[----:B------:R-:W-:Y:S01]  /*1350*/  BAR.SYNC.DEFER_BLOCKING 0x0 ;  /* 0x0000000000007b1d */ /* 0x000fe20000010000 */
[----:B------:R-:W-:Y:S01]  /*1360*/  UISETP.NE.AND UP0, UPT, UR6, 0x2, UPT ;  /* 0x000000020600788c */ /* 0x000fe2000bf05270 */
[----:B------:R-:W-:Y:S02]  /*1370*/  ISETP.NE.OR P0, PT, R0, 0x2, !P2 ;  /* 0x000000020000780c */ /* 0x000fe40005705670 */
[----:B------:R-:W-:-:S06]  /*1380*/  LOP3.LUT R2, R76, 0x1f, RZ, 0xc0, !PT ;  /* 0x0000001f4c027812 */ /* 0x000fcc00078ec0ff */
[----:B------:R-:W-:Y:S05]  /*1390*/  BRA.U UP0, `(.L_x_17) ;  /* 0x0000001d000c7547 */ /* 0x000fea000b800000 */
[----:B------:R-:W1:Y:S01]  /*13a0*/  LDCU UR6, c[0x0][0x388] ;  /* 0x00007100ff0677ac */ /* 0x000e620008000800 */
[----:B------:R-:W2:Y:S01]  /*13b0*/  LDC R11, c[0x0][0x370] ;  /* 0x0000dc00ff0b7b82 */ /* 0x000ea20000000800 */
[----:B------:R-:W-:Y:S01]  /*13c0*/  PLOP3.LUT P1, PT, PT, PT, UP1, 0x80, 0x8 ;  /* 0x000000000008781c */ /* 0x000fe20003f2f018 */
[----:B------:R-:W-:Y:S01]  /*13d0*/  IMAD.MOV.U32 R10, RZ, RZ, RZ ;  /* 0x000000ffff0a7224 */ /* 0x000fe200078e00ff */
[----:B------:R-:W4:Y:S01]  /*13e0*/  LDCU UR4, c[0x0][0x38c] ;  /* 0x00007180ff0477ac */ /* 0x000f220008000800 */
[----:B------:R-:W-:Y:S02]  /*13f0*/  ISETP.EQ.OR P5, PT, R2, RZ, P0 ;  /* 0x000000ff0200720c */ /* 0x000fe400007a2670 */
[----:B------:R-:W-:Y:S01]  /*1400*/  PLOP3.LUT P1, PT, P1, PT, PT, 0x8, 0x80 ;  /* 0x000000000080781c */ /* 0x000fe20000f2e170 */
[----:B------:R-:W3:Y:S01]  /*1410*/  LDCU UR35, c[0x0][0x390] ;  /* 0x00007200ff2377ac */ /* 0x000ee20008000800 */
[----:B------:R-:W2:Y:S01]  /*1420*/  LDC R0, c[0x0][0x374] ;  /* 0x0000dd00ff007b82 */ /* 0x000ea20000000800 */
[----:B------:R-:W2:Y:S01]  /*1430*/  LDCU.64 UR36, c[0x0][0x348] ;  /* 0x00006900ff2477ac */ /* 0x000ea20008000a00 */
[----:B------:R-:W-:Y:S01]  /*1440*/  UMOV UR33, 0x1 ;  /* 0x0000000100217882 */ /* 0x000fe20000000000 */
[----:B------:R-:W-:Y:S01]  /*1450*/  UMOV UR32, URZ ;  /* 0x000000ff00207c82 */ /* 0x000fe20008000000 */
[----:B-1----:R-:W-:Y:S01]  /*1460*/  UIADD3 UR6, UPT, UPT, UR6, 0x3f, URZ ;  /* 0x0000003f06067890 */ /* 0x002fe2000fffe0ff */
[----:B------:R-:W-:Y:S01]  /*1470*/  UMOV UR20, URZ ;  /* 0x000000ff00147c82 */ /* 0x000fe20008000000 */
[----:B------:R-:W-:-:S02]  /*1480*/  UMOV UR31, URZ ;  /* 0x000000ff001f7c82 */ /* 0x000fc40008000000 */
[----:B------:R-:W-:-:S04]  /*1490*/  USHF.R.S32.HI UR5, URZ, 0x1f, UR6 ;  /* 0x0000001fff057899 */ /* 0x000fc80008011406 */
[----:B------:R-:W-:-:S04]  /*14a0*/  ULEA.HI UR5, UR5, UR6, URZ, 0x6 ;  /* 0x0000000605057291 */ /* 0x000fc8000f8f30ff */
[----:B------:R-:W-:-:S04]  /*14b0*/  USHF.R.S32.HI UR5, URZ, 0x6, UR5 ;  /* 0x00000006ff057899 */ /* 0x000fc80008011405 */
[----:B----4-:R-:W-:-:S04]  /*14c0*/  UIMAD UR4, UR5, UR4, URZ ;  /* 0x00000004050472a4 */ /* 0x010fc8000f8e02ff */
[----:B---3--:R-:W-:-:S04]  /*14d0*/  UIMAD UR35, UR4, UR35, URZ ;  /* 0x00000023042372a4 */ /* 0x008fc8000f8e02ff */
[----:B------:R-:W-:Y:S02]  /*14e0*/  UISETP.NE.AND UP2, UPT, UR35, URZ, UPT ;  /* 0x000000ff2300728c */ /* 0x000fe4000bf45270 */
[----:B------:R-:W-:-:S04]  /*14f0*/  UISETP.LT.U32.AND UP0, UPT, UR35, 0xd, UPT ;  /* 0x0000000d2300788c */ /* 0x000fc8000bf01070 */
[----:B------:R-:W-:-:S04]  /*1500*/  USEL UR34, UR35, 0xd, UP0 ;  /* 0x0000000d23227887 */ /* 0x000fc80008000000 */
[----:B------:R-:W-:Y:S02]  /*1510*/  UIADD3 UR23, UPT, UPT, UR34, -0x1, URZ ;  /* 0xffffffff22177890 */ /* 0x000fe4000fffe0ff */
[----:B------:R-:W-:Y:S02]  /*1520*/  @!UP2 UIADD3 UR23, UPT, UPT, UR34, URZ, URZ ;  /* 0x000000ff2217a290 */ /* 0x000fe4000fffe0ff */
[----:B------:R-:W-:Y:S02]  /*1530*/  UIADD3 UR34, UPT, UPT, UR35, -UR34, URZ ;  /* 0x8000002223227290 */ /* 0x000fe4000fffe0ff */
[----:B--2---:R-:W-:-:S12]  /*1540*/  UIADD3 UR23, UPT, UPT, UR23, 0x1, URZ ;  /* 0x0000000117177890 */ /* 0x004fd8000fffe0ff */
.L_x_33:
[----:B------:R-:W1:Y:S01]  /*1550*/  S2UR UR22, SR_CgaCtaId ;  /* 0x00000000001679c3 */ /* 0x000e620000008800 */
[----:B------:R-:W-:Y:S01]  /*1560*/  UMOV UR4, 0x400 ;  /* 0x0000040000047882 */ /* 0x000fe20000000000 */
[----:B------:R-:W-:Y:S01]  /*1570*/  IMAD.U32 R2, RZ, RZ, UR33 ;  /* 0x00000021ff027e24 */ /* 0x000fe2000f8e00ff */
[----:B------:R-:W-:Y:S01]  /*1580*/  UISETP.NE.AND UP0, UPT, UR35, URZ, UPT ;  /* 0x000000ff2300728c */ /* 0x000fe2000bf05270 */
[----:B------:R-:W-:Y:S01]  /*1590*/  R2UR UR26, R18 ;  /* 0x00000000121a72ca */ /* 0x000fe200000e0000 */
[----:B------:R-:W-:Y:S01]  /*15a0*/  IMAD.SHL.U32 R45, R45, 0x40, RZ ;  /* 0x000000402d2d7824 */ /* 0x000fe200078e00ff */
[----:B------:R-:W-:Y:S01]  /*15b0*/  UMOV UR30, URZ ;  /* 0x000000ff001e7c82 */ /* 0x000fe20008000000 */
[----:B------:R-:W-:Y:S01]  /*15c0*/  SHF.L.U32 R2, R2, 0x1f, RZ ;  /* 0x0000001f02027819 */ /* 0x000fe200000006ff */
[----:B------:R-:W-:Y:S01]  /*15d0*/  UMOV UR29, URZ ;  /* 0x000000ff001d7c82 */ /* 0x000fe20008000000 */
[----:B------:R-:W-:-:S08]  /*15e0*/  UMOV UR28, URZ ;  /* 0x000000ff001c7c82 */ /* 0x000fd00008000000 */
[----:B------:R-:W-:Y:S02]  /*15f0*/  USHF.L.U32 UR26, UR26, 0x6, URZ ;  /* 0x000000061a1a7899 */ /* 0x000fe400080006ff */
[----:B-1----:R-:W-:-:S04]  /*1600*/  ULEA UR22, UR22, UR4, 0x18 ;  /* 0x0000000416167291 */ /* 0x002fc8000f8ec0ff */
[----:B------:R-:W-:-:S09]  /*1610*/  ULEA UR4, UR32, UR22, 0x3 ;  /* 0x0000001620047291 */ /* 0x000fd2000f8e18ff */
[----:B--2---:R1:W2:Y:S01]  /*1620*/  SYNCS.PHASECHK.TRANS64.TRYWAIT P3, [UR4+0x68], R2 ;  /* 0x00006802ff0075a7 */ /* 0x0042a20008061104 */
[----:B---3--:R-:W-:Y:S05]  /*1630*/  BRA.U !UP0, `(.L_x_18) ;  /* 0x0000000508687547 */ /* 0x008fea000b800000 */
[----:B------:R-:W3:Y:S01]  /*1640*/  LDC.64 R8, c[0x0][0x480] ;  /* 0x00012000ff087b82 */ /* 0x000ee20000000a00 */
[----:B------:R-:W4:Y:S01]  /*1650*/  LDCU UR16, c[0x0][0x390] ;  /* 0x00007200ff1077ac */ /* 0x000f220008000800 */
[----:B------:R-:W2:Y:S06]  /*1660*/  LDCU UR17, c[0x0][0x38c] ;  /* 0x00007180ff1177ac */ /* 0x000eac0008000800 */
[----:B------:R-:W4:Y:S01]  /*1670*/  LDC.64 R6, c[0x0][0x488] ;  /* 0x00012200ff067b82 */ /* 0x000f220000000a00 */
[----:B------:R-:W2:Y:S01]  /*1680*/  LDCU.64 UR14, c[0x0][0x4b8] ;  /* 0x00009700ff0e77ac */ /* 0x000ea20008000a00 */
[----:B------:R-:W-:Y:S01]  /*1690*/  UIADD3 UR31, UPT, UPT, UR23, UR20, URZ ;  /* 0x00000014171f7290 */ /* 0x000fe2000fffe0ff */
[----:B------:R-:W-:-:S05]  /*16a0*/  UMOV UR30, URZ ;  /* 0x000000ff001e7c82 */ /* 0x000fca0008000000 */
[----:B-1----:R-:W1:Y:S01]  /*16b0*/  LDC.64 R2, c[0x0][0x490] ;  /* 0x00012400ff027b82 */ /* 0x002e620000000a00 */
[----:B------:R-:W-:Y:S01]  /*16c0*/  UMOV UR18, UR32 ;  /* 0x0000002000127c82 */ /* 0x000fe20008000000 */
[----:B------:R-:W-:Y:S01]  /*16d0*/  UMOV UR28, URZ ;  /* 0x000000ff001c7c82 */ /* 0x000fe20008000000 */
[----:B------:R-:W-:Y:S01]  /*16e0*/  UMOV UR29, URZ ;  /* 0x000000ff001d7c82 */ /* 0x000fe20008000000 */
[----:B---3--:R-:W-:Y:S01]  /*16f0*/  IMAD.HI.U32 R9, R45, R9, RZ ;  /* 0x000000092d097227 */ /* 0x008fe200078e00ff */
[----:B------:R-:W-:-:S03]  /*1700*/  ISETP.NE.AND P2, PT, R8, 0x1, PT ;  /* 0x000000010800780c */ /* 0x000fc60003f45270 */
[----:B------:R-:W3:Y:S01]  /*1710*/  LDC.64 R4, c[0x0][0x4b0] ;  /* 0x00012c00ff047b82 */ /* 0x000ee20000000a00 */
[----:B----4-:R-:W-:-:S04]  /*1720*/  SHF.R.U32.HI R6, RZ, R6, R9 ;  /* 0x00000006ff067219 */ /* 0x010fc80000011609 */
[----:B------:R-:W-:Y:S02]  /*1730*/  SEL R6, R45, R6, !P2 ;  /* 0x000000062d067207 */ /* 0x000fe40005000000 */
[----:B------:R-:W-:Y:S02]  /*1740*/  ISETP.NE.AND P2, PT, R7, 0x1, PT ;  /* 0x000000010700780c */ /* 0x000fe40003f45270 */
[C---:B------:R-:W-:Y:S01]  /*1750*/  R2UR UR4, R6.reuse ;  /* 0x00000000060472ca */ /* 0x040fe200000e0000 */
[----:B-1----:R-:W-:-:S04]  /*1760*/  IMAD.HI.U32 R2, R6, R2, RZ ;  /* 0x0000000206027227 */ /* 0x002fc800078e00ff */
[----:B------:R-:W-:Y:S01]  /*1770*/  IMAD.MOV R12, RZ, RZ, -R6 ;  /* 0x000000ffff0c7224 */ /* 0x000fe200078e0a06 */
[----:B------:R-:W-:-:S03]  /*1780*/  SHF.R.U32.HI R2, RZ, R3, R2 ;  /* 0x00000003ff027219 */ /* 0x000fc60000011602 */
[----:B------:R-:W-:Y:S01]  /*1790*/  IMAD R12, R8, R12, R45 ;  /* 0x0000000c080c7224 */ /* 0x000fe200078e022d */
[----:B------:R-:W-:Y:S01]  /*17a0*/  R2UR UR13, R2 ;  /* 0x00000000020d72ca */ /* 0x000fe200000e0000 */
[----:B------:R-:W-:Y:S01]  /*17b0*/  VOTEU.ANY UP0, P2 ;  /* 0x0000000000ff7886 */ /* 0x000fe20001000100 */
[----:B------:R-:W1:Y:S01]  /*17c0*/  LDC.64 R2, c[0x0][0x4d0] ;  /* 0x00013400ff027b82 */ /* 0x000e620000000a00 */
[----:B---3--:R-:W-:Y:S02]  /*17d0*/  R2UR UR8, R4 ;  /* 0x00000000040872ca */ /* 0x008fe400000e0000 */
[----:B------:R-:W-:Y:S02]  /*17e0*/  R2UR UR9, R12 ;  /* 0x000000000c0972ca */ /* 0x000fe400000e0000 */
[----:B------:R-:W-:-:S06]  /*17f0*/  R2UR UR6, R5 ;  /* 0x00000000050672ca */ /* 0x000fcc00000e0000 */
[----:B------:R-:W-:Y:S01]  /*1800*/  USEL UR13, UR4, UR13, !UP0 ;  /* 0x0000000d040d7287 */ /* 0x000fe2000c000000 */
[----:B------:R-:W3:Y:S05]  /*1810*/  LDCU.64 UR4, c[0x0][0x4d8] ;  /* 0x00009b00ff0477ac */ /* 0x000eea0008000a00 */
[----:B------:R-:W-:-:S04]  /*1820*/  IMAD R9, RZ, RZ, -UR13 ;  /* 0x8000000dff097e24 */ /* 0x000fc8000f8e02ff */
[----:B------:R-:W-:Y:S01]  /*1830*/  IMAD R9, R7, R9, R6 ;  /* 0x0000000907097224 */ /* 0x000fe200078e0206 */
[----:B-1----:R-:W-:-:S04]  /*1840*/  R2UR UR11, R2 ;  /* 0x00000000020b72ca */ /* 0x002fc800000e0000 */
[----:B------:R-:W-:Y:S02]  /*1850*/  R2UR UR7, R9 ;  /* 0x00000000090772ca */ /* 0x000fe400000e0000 */
[----:B------:R-:W-:-:S07]  /*1860*/  R2UR UR12, R3 ;  /* 0x00000000030c72ca */ /* 0x000fce00000e0000 */
[----:B------:R-:W-:-:S06]  /*1870*/  UIMAD UR11, UR9, UR8, UR11 ;  /* 0x00000008090b72a4 */ /* 0x000fcc000f8e020b */
[----:B--23--:R-:W-:-:S12]  /*1880*/  UIMAD UR12, UR7, UR6, UR12 ;  /* 0x00000006070c72a4 */ /* 0x00cfd8000f8e020c */
.L_x_23:
[----:B------:R-:W-:Y:S01]  /*1890*/  @!P0 MOV R3, 0x4000 ;  /* 0x0000400000038802 */ /* 0x000fe20000000f00 */
[----:B------:R-:W-:Y:S01]  /*18a0*/  ULEA UR9, UR18, UR22, 0x3 ;  /* 0x0000001612097291 */ /* 0x000fe2000f8e18ff */
[----:B----4-:R-:W-:Y:S11]  /*18b0*/  @P3 BRA `(.L_x_19) ;  /* 0x0000000000103947 */ /* 0x010ff60003800000 */
[----:B------:R-:W-:Y:S04]  /*18c0*/  MOV R2, UR33 ;  /* 0x0000002100027c02 */ /* 0x000fe80008000f00 */
[----:B------:R-:W-:Y:S04]  /*18d0*/  SHF.L.U32 R5, R2, 0x1f, RZ ;  /* 0x0000001f02057819 */ /* 0x000fe800000006ff */
[----:B------:R-:W1:Y:S02]  /*18e0*/  SYNCS.PHASECHK.TRANS64.TRYWAIT P2, [UR9+0x68], R5 ;  /* 0x00006805ff0075a7 */ /* 0x000e640008041109 */
[----:B-1----:R-:W-:Y:S05]  /*18f0*/  @!P2 BRA `(.L_x_20) ;  /* 0x0000005c0038a947 */ /* 0x002fea0003800000 */
.L_x_19:
[----:B------:R2:W-:Y:S01]  /*1900*/  @!P0 SYNCS.ARRIVE.TRANS64 RZ, [UR9], R3 ;  /* 0x00000003ffff89a7 */ /* 0x0005e20008000009 */
[----:B------:R-:W-:Y:S04]  /*1910*/  BSSY.RECONVERGENT B0, `(.L_x_21) ;  /* 0x0000003000007945 */ /* 0x000fe80003800200 */
[----:B------:R-:W-:Y:S05]  /*1920*/  @P5 BRA `(.L_x_22) ;  /* 0x0000000000045947 */ /* 0x000fea0003800000 */
[----:B------:R-:W-:Y:S05]  /*1930*/  BPT.TRAP 0x1 ;  /* 0x000000040000795c */ /* 0x000fea0000300000 */
.L_x_22:
[----:B------:R-:W-:Y:S05]  /*1940*/  BSYNC.RECONVERGENT B0 ;  /* 0x0000000000007941 */ /* 0x000fea0003800200 */
.L_x_21:
[----:B------:R-:W-:Y:S02]  /*1950*/  UIADD3 UR32, UPT, UPT, UR18, 0x1, URZ ;  /* 0x0000000112207890 */ /* 0x000fe4000fffe0ff */
[----:B------:R-:W-:Y:S02]  /*1960*/  UIMAD UR7, UR28, UR14, UR4 ;  /* 0x0000000e1c0772a4 */ /* 0x000fe4000f8e0204 */
[----:B------:R-:W-:Y:S02]  /*1970*/  UISETP.NE.AND UP0, UPT, UR32, 0xd, UPT ;  /* 0x0000000d2000788c */ /* 0x000fe4000bf05270 */
[----:B------:R-:W-:Y:S02]  /*1980*/  UIMAD UR6, UR29, UR15, UR5 ;  /* 0x0000000f1d0672a4 */ /* 0x000fe4000f8e0205 */
[----:B------:R-:W-:Y:S02]  /*1990*/  USEL UR8, URZ, 0x1, UP0 ;  /* 0x00000001ff087887 */ /* 0x000fe40008000000 */
[----:B------:R-:W-:Y:S02]  /*19a0*/  USEL UR32, UR32, URZ, UP0 ;  /* 0x000000ff20207287 */ /* 0x000fe40008000000 */
[----:B------:R-:W-:Y:S02]  /*19b0*/  ULOP3.LUT UR33, UR33, UR8, URZ, 0x3c, !UPT ;  /* 0x0000000821217292 */ /* 0x000fe4000f8e3cff */
[----:B------:R-:W-:Y:S02]  /*19c0*/  ULEA UR8, UR32, UR22, 0x3 ;  /* 0x0000001620087291 */ /* 0x000fe4000f8e18ff */
[----:B------:R-:W-:Y:S02]  /*19d0*/  ULEA UR21, UR18, UR22, 0xd ;  /* 0x0000001612157291 */ /* 0x000fe4000f8e68ff */
[----:B------:R-:W-:Y:S01]  /*19e0*/  UIADD3 UR44, UP1, UPT, UR36, 0x80, URZ ;  /* 0x00000080242c7890 */ /* 0x000fe2000ff3e0ff */
[----:B-1----:R-:W-:Y:S01]  /*19f0*/  MOV R2, UR33 ;  /* 0x0000002100027c02 */ /* 0x002fe20008000f00 */
[----:B------:R-:W-:Y:S02]  /*1a00*/  UPRMT UR42, UR7, 0x40, UR6 ;  /* 0x00000040072a7896 */ /* 0x000fe40008000006 */
[----:B------:R-:W-:Y:S01]  /*1a10*/  UIADD3 UR24, UPT, UPT, UR21, 0x1d400, URZ ;  /* 0x0001d40015187890 */ /* 0x000fe2000fffe0ff */
[----:B--2---:R-:W-:Y:S01]  /*1a20*/  SHF.L.U32 R3, R2, 0x1f, RZ ;  /* 0x0000001f02037819 */ /* 0x004fe200000006ff */
[----:B------:R-:W-:Y:S02]  /*1a30*/  USHF.L.U32 UR10, UR30, 0x6, URZ ;  /* 0x000000061e0a7899 */ /* 0x000fe400080006ff */
[----:B------:R-:W-:Y:S01]  /*1a40*/  UIADD3.X UR45, UPT, UPT, URZ, UR37, URZ, UP1, !UPT ;  /* 0x00000025ff2d7290 */ /* 0x000fe20008ffe4ff */
[----:B------:R3:W4:Y:S01]  /*1a50*/  SYNCS.PHASECHK.TRANS64.TRYWAIT P3, [UR8+0x68], R3 ;  /* 0x00006803ff0075a7 */ /* 0x0007220008061108 */
[----:B------:R-:W-:Y:S02]  /*1a60*/  UIADD3 UR8, UPT, UPT, UR21, 0x3400, URZ ;  /* 0x0000340015087890 */ /* 0x000fe4000fffe0ff */
[----:B------:R-:W-:Y:S02]  /*1a70*/  UPRMT UR21, UR42, 0x5410, URZ ;  /* 0x000054102a157896 */ /* 0x000fe400080000ff */
[----:B------:R-:W-:Y:S02]  /*1a80*/  UIADD3 UR40, UP0, UPT, UR36, 0x180, URZ ;  /* 0x0000018024287890 */ /* 0x000fe4000ff1e0ff */
[----:B------:R-:W-:Y:S02]  /*1a90*/  UIADD3 UR19, UPT, UPT, UR28, 0x1, URZ ;  /* 0x000000011c137890 */ /* 0x000fe4000fffe0ff */
[----:B------:R-:W-:Y:S02]  /*1aa0*/  UIADD3.X UR41, UPT, UPT, URZ, UR37, URZ, UP0, !UPT ;  /* 0x00000025ff297290 */ /* 0x000fe400087fe4ff */
[----:B------:R-:W-:Y:S01]  /*1ab0*/  UISETP.NE.AND UP2, UPT, UR19, UR17, UPT ;  /* 0x000000111300728c */ /* 0x000fe2000bf45270 */
[----:B------:R-:W-:Y:S01]  /*1ac0*/  UTMALDG.4D.IM2COL [UR8], [UR44], UR21 ;  /* 0x000000082c0073b4 */ /* 0x000fe20008058015 */
[----:B------:R-:W-:Y:S02]  /*1ad0*/  UIADD3 UR18, UPT, UPT, UR29, 0x1, URZ ;  /* 0x000000011d127890 */ /* 0x000fe4000fffe0ff */
[----:B------:R-:W-:Y:S02]  /*1ae0*/  UIADD3 UR20, UPT, UPT, UR20, 0x1, URZ ;  /* 0x0000000114147890 */ /* 0x000fe4000fffe0ff */
[----:B------:R-:W-:Y:S01]  /*1af0*/  UIADD3 UR42, UPT, UPT, UR30, 0x1, URZ ;  /* 0x000000011e2a7890 */ /* 0x000fe2000fffe0ff */
[----:B------:R-:W-:Y:S01]  /*1b00*/  UMOV UR38, 0x0 ;  /* 0x0000000000267882 */ /* 0x000fe20000000000 */
[----:B------:R-:W-:Y:S01]  /*1b10*/  UMOV UR39, 0x10000000 ;  /* 0x1000000000277882 */ /* 0x000fe20000000000 */
[----:B------:R-:W-:Y:S02]  /*1b20*/  UMOV UR25, UR9 ;  /* 0x0000000900197c82 */ /* 0x000fe40008000000 */
[----:B------:R-:W-:Y:S01]  /*1b30*/  @UP2 UIADD3 UR18, UPT, UPT, UR29, URZ, URZ ;  /* 0x000000ff1d122290 */ /* 0x000fe2000fffe0ff */
[----:B------:R-:W-:Y:S03]  /*1b40*/  UMOV UR27, UR10 ;  /* 0x0000000a001b7c82 */ /* 0x000fe60008000000 */
[----:B------:R-:W-:Y:S01]  /*1b50*/  UISETP.NE.AND UP0, UPT, UR18, UR16, UPT ;  /* 0x000000101200728c */ /* 0x000fe2000bf05270 */
[----:B------:R1:W-:Y:S10]  /*1b60*/  UTMALDG.4D [UR24], [UR40], desc[UR38] ;  /* 0x00002618280075b4 */ /* 0x0003f40008019000 */
[----:B------:R-:W-:Y:S07]  /*1b70*/  @UP0 UIADD3 UR42, UPT, UPT, UR30, URZ, URZ ;  /* 0x000000ff1e2a0290 */ /* 0x000fee000fffe0ff */
[----:B------:R-:W-:Y:S01]  /*1b80*/  UMOV UR30, UR42 ;  /* 0x0000002a001e7c82 */ /* 0x000fe20008000000 */
[----:B-1----:R-:W-:Y:S02]  /*1b90*/  USEL UR29, UR18, URZ, UP0 ;  /* 0x000000ff121d7287 */ /* 0x002fe40008000000 */
[----:B------:R-:W-:Y:S02]  /*1ba0*/  UISETP.NE.AND UP0, UPT, UR20, UR31, UPT ;  /* 0x0000001f1400728c */ /* 0x000fe4000bf05270 */
[----:B------:R-:W-:Y:S01]  /*1bb0*/  USEL UR28, UR19, URZ, UP2 ;  /* 0x000000ff131c7287 */ /* 0x000fe20009000000 */
[----:B------:R-:W-:Y:S06]  /*1bc0*/  UMOV UR18, UR32 ;  /* 0x0000002000127c82 */ /* 0x000fec0008000000 */
[----:B---3--:R-:W-:Y:S05]  /*1bd0*/  BRA.U UP0, `(.L_x_23) ;  /* 0xfffffffd002c7547 */ /* 0x008fea000b83ffff */
.L_x_18:
[----:B------:R-:W-:Y:S01]  /*1be0*/  ULEA UR4, UR32, UR22, 0x3 ;  /* 0x0000001620047291 */ /* 0x000fe2000f8e18ff */
[----:B-1----:R-:W-:Y:S01]  /*1bf0*/  MOV R2, UR33 ;  /* 0x0000002100027c02 */ /* 0x002fe20008000f00 */
[----:B------:R-:W-:Y:S01]  /*1c00*/  @!P1 SYNCS.ARRIVE.TRANS64.A1T0 RZ, [UR22+0x108], RZ ;  /* 0x000108ffffff99a7 */ /* 0x000fe20008100016 */
[----:B------:R-:W-:Y:S02]  /*1c10*/  UISETP.GE.AND UP0, UPT, UR34, 0x1, UPT ;  /* 0x000000012200788c */ /* 0x000fe4000bf06270 */
[----:B------:R-:W-:-:S04]  /*1c20*/  SHF.L.U32 R2, R2, 0x1f, RZ ;  /* 0x0000001f02027819 */ /* 0x000fc800000006ff */
[----:B------:R1:W3:Y:S03]  /*1c30*/  SYNCS.PHASECHK.TRANS64.TRYWAIT P2, [UR4+0x68], R2 ;  /* 0x00006802ff0075a7 */ /* 0x0002e60008041104 */
[----:B------:R-:W-:Y:S05]  /*1c40*/  BRA.U !UP0, `(.L_x_24) ;  /* 0x0000000508707547 */ /* 0x000fea000b800000 */
[----:B------:R-:W4:Y:S01]  /*1c50*/  LDC.64 R8, c[0x0][0x480] ;  /* 0x00012000ff087b82 */ /* 0x000f220000000a00 */
[----:B------:R-:W2:Y:S01]  /*1c60*/  LDCU UR25, c[0x0][0x390] ;  /* 0x00007200ff1977ac */ /* 0x000ea20008000800 */
[----:B------:R-:W2:Y:S06]  /*1c70*/  LDCU UR27, c[0x0][0x38c] ;  /* 0x00007180ff1b77ac */ /* 0x000eac0008000800 */
[----:B------:R-:W4:Y:S01]  /*1c80*/  LDC.64 R6, c[0x0][0x488] ;  /* 0x00012200ff067b82 */ /* 0x000f220000000a00 */
[----:B------:R-:W2:Y:S01]  /*1c90*/  LDCU.64 UR14, c[0x0][0x4b8] ;  /* 0x00009700ff0e77ac */ /* 0x000ea20008000a00 */
[----:B------:R-:W-:Y:S01]  /*1ca0*/  UIADD3 UR31, UPT, UPT, UR34, UR31, URZ ;  /* 0x0000001f221f7290 */ /* 0x000fe2000fffe0ff */
[----:B------:R-:W-:-:S05]  /*1cb0*/  UMOV UR40, UR34 ;  /* 0x0000002200287c82 */ /* 0x000fca0008000000 */
[----:B-1----:R-:W1:Y:S01]  /*1cc0*/  LDC.64 R2, c[0x0][0x490] ;  /* 0x00012400ff027b82 */ /* 0x002e620000000a00 */
[----:B------:R-:W-:Y:S01]  /*1cd0*/  UMOV UR38, UR32 ;  /* 0x0000002000267c82 */ /* 0x000fe20008000000 */
[----:B----4-:R-:W-:Y:S01]  /*1ce0*/  IMAD.HI.U32 R9, R45, R9, RZ ;  /* 0x000000092d097227 */ /* 0x010fe200078e00ff */
[----:B------:R-:W-:-:S05]  /*1cf0*/  ISETP.NE.AND P1, PT, R8, 0x1, PT ;  /* 0x000000010800780c */ /* 0x000fca0003f25270 */
[----:B------:R-:W4:Y:S01]  /*1d00*/  LDC.64 R4, c[0x0][0x4b0] ;  /* 0x00012c00ff047b82 */ /* 0x000f220000000a00 */
[----:B------:R-:W-:-:S04]  /*1d10*/  SHF.R.U32.HI R6, RZ, R6, R9 ;  /* 0x00000006ff067219 */ /* 0x000fc80000011609 */
        /* <DEDUP_REMOVED lines=10> */
[----:B----4-:R-:W-:Y:S02]  /*1dc0*/  R2UR UR8, R4 ;  /* 0x00000000040872ca */ /* 0x010fe400000e0000 */
[----:B------:R-:W-:Y:S02]  /*1dd0*/  R2UR UR9, R9 ;  /* 0x00000000090972ca */ /* 0x000fe400000e0000 */
[----:B------:R-:W-:-:S06]  /*1de0*/  R2UR UR6, R5 ;  /* 0x00000000050672ca */ /* 0x000fcc00000e0000 */
[----:B------:R-:W-:Y:S01]  /*1df0*/  USEL UR21, UR4, UR21, !UP0 ;  /* 0x0000001504157287 */ /* 0x000fe2000c000000 */
[----:B------:R-:W4:Y:S05]  /*1e00*/  LDCU.64 UR4, c[0x0][0x4d8] ;  /* 0x00009b00ff0477ac */ /* 0x000f2a0008000a00 */
[----:B------:R-:W-:-:S04]  /*1e10*/  IMAD R12, RZ, RZ, -UR21 ;  /* 0x80000015ff0c7e24 */ /* 0x000fc8000f8e02ff */
[----:B------:R-:W-:Y:S01]  /*1e20*/  IMAD R12, R7, R12, R6 ;  /* 0x0000000c070c7224 */ /* 0x000fe200078e0206 */
[----:B-1----:R-:W-:-:S04]  /*1e30*/  R2UR UR19, R2 ;  /* 0x00000000021372ca */ /* 0x002fc800000e0000 */
[----:B------:R-:W-:Y:S02]  /*1e40*/  R2UR UR7, R12 ;  /* 0x000000000c0772ca */ /* 0x000fe400000e0000 */
[----:B------:R-:W-:-:S07]  /*1e50*/  R2UR UR20, R3 ;  /* 0x00000000031472ca */ /* 0x000fce00000e0000 */
[----:B------:R-:W-:-:S06]  /*1e60*/  UIMAD UR19, UR9, UR8, UR19 ;  /* 0x00000008091372a4 */ /* 0x000fcc000f8e0213 */
[----:B--2-4-:R-:W-:-:S12]  /*1e70*/  UIMAD UR20, UR7, UR6, UR20 ;  /* 0x00000006071472a4 */ /* 0x014fd8000f8e0214 */
.L_x_29:
[----:B------:R-:W-:Y:S01]  /*1e80*/  @!P0 MOV R3, 0x4000 ;  /* 0x0000400000038802 */ /* 0x000fe20000000f00 */
[----:B------:R-:W-:Y:S01]  /*1e90*/  ULEA UR17, UR38, UR22, 0x3 ;  /* 0x0000001626117291 */ /* 0x000fe2000f8e18ff */
[----:B--23--:R-:W-:Y:S11]  /*1ea0*/  @P2 BRA `(.L_x_25) ;  /* 0x0000000000102947 */ /* 0x00cff60003800000 */
[----:B------:R-:W-:Y:S04]  /*1eb0*/  MOV R2, UR33 ;  /* 0x0000002100027c02 */ /* 0x000fe80008000f00 */
[----:B------:R-:W-:Y:S04]  /*1ec0*/  SHF.L.U32 R5, R2, 0x1f, RZ ;  /* 0x0000001f02057819 */ /* 0x000fe800000006ff */
[----:B------:R-:W1:Y:S02]  /*1ed0*/  SYNCS.PHASECHK.TRANS64.TRYWAIT P1, [UR17+0x68], R5 ;  /* 0x00006805ff0075a7 */ /* 0x000e640008021111 */
[----:B-1----:R-:W-:Y:S05]  /*1ee0*/  @!P1 BRA `(.L_x_26) ;  /* 0x0000005400d49947 */ /* 0x002fea0003800000 */
.L_x_25:
[----:B------:R2:W-:Y:S01]  /*1ef0*/  @!P0 SYNCS.ARRIVE.TRANS64 RZ, [UR17], R3 ;  /* 0x00000003ffff89a7 */ /* 0x0005e20008000011 */
[----:B------:R-:W-:Y:S04]  /*1f00*/  BSSY.RECONVERGENT B0, `(.L_x_27) ;  /* 0x0000003000007945 */ /* 0x000fe80003800200 */
[----:B------:R-:W-:Y:S05]  /*1f10*/  @P5 BRA `(.L_x_28) ;  /* 0x0000000000045947 */ /* 0x000fea0003800000 */
[----:B------:R-:W-:Y:S05]  /*1f20*/  BPT.TRAP 0x1 ;  /* 0x000000040000795c */ /* 0x000fea0000300000 */
.L_x_28:
[----:B------:R-:W-:Y:S05]  /*1f30*/  BSYNC.RECONVERGENT B0 ;  /* 0x0000000000007941 */ /* 0x000fea0003800200 */
.L_x_27:
        /* <DEDUP_REMOVED lines=8> */
[----:B------:R-:W-:Y:S02]  /*1fc0*/  UIADD3 UR39, UPT, UPT, UR28, 0x1, URZ ;  /* 0x000000011c277890 */ /* 0x000fe4000fffe0ff */
[----:B------:R-:W-:Y:S01]  /*1fd0*/  UIADD3 UR46, UP1, UPT, UR36, 0x80, URZ ;  /* 0x00000080242e7890 */ /* 0x000fe2000ff3e0ff */
[----:B-1----:R-:W-:Y:S01]  /*1fe0*/  MOV R2, UR33 ;  /* 0x0000002100027c02 */ /* 0x002fe20008000f00 */
[----:B------:R-:W-:Y:S02]  /*1ff0*/  UPRMT UR41, UR6, 0x40, UR7 ;  /* 0x0000004006297896 */ /* 0x000fe40008000007 */
[----:B------:R-:W-:Y:S01]  /*2000*/  UISETP.NE.AND UP2, UPT, UR39, UR27, UPT ;  /* 0x0000001b2700728c */ /* 0x000fe2000bf45270 */
[----:B--2---:R-:W-:Y:S01]  /*2010*/  SHF.L.U32 R3, R2, 0x1f, RZ ;  /* 0x0000001f02037819 */ /* 0x004fe200000006ff */
[----:B------:R-:W-:Y:S02]  /*2020*/  USHF.L.U32 UR18, UR30, 0x6, URZ ;  /* 0x000000061e127899 */ /* 0x000fe400080006ff */
[----:B------:R-:W-:Y:S01]  /*2030*/  UIADD3.X UR47, UPT, UPT, URZ, UR37, URZ, UP1, !UPT ;  /* 0x00000025ff2f7290 */ /* 0x000fe20008ffe4ff */
[----:B------:R1:W2:Y:S01]  /*2040*/  SYNCS.PHASECHK.TRANS64.TRYWAIT P2, [UR8+0x68], R3 ;  /* 0x00006803ff0075a7 */ /* 0x0002a20008041108 */
[----:B------:R-:W-:Y:S02]  /*2050*/  ULEA UR8, UR38, UR22, 0xd ;  /* 0x0000001626087291 */ /* 0x000fe4000f8e68ff */
[----:B------:R-:W-:Y:S02]  /*2060*/  UPRMT UR48, UR41, 0x5410, URZ ;  /* 0x0000541029307896 */ /* 0x000fe400080000ff */
[----:B------:R-:W-:Y:S02]  /*2070*/  UIADD3 UR16, UPT, UPT, UR8, 0x3400, URZ ;  /* 0x0000340008107890 */ /* 0x000fe4000fffe0ff */
[----:B------:R-:W-:Y:S02]  /*2080*/  UIADD3 UR44, UP0, UPT, UR36, 0x180, URZ ;  /* 0x00000180242c7890 */ /* 0x000fe4000ff1e0ff */
[----:B------:R-:W-:Y:S02]  /*2090*/  UIADD3 UR8, UPT, UPT, UR8, 0x1d400, URZ ;  /* 0x0001d40008087890 */ /* 0x000fe4000fffe0ff */
[----:B------:R-:W-:Y:S02]  /*20a0*/  UIADD3.X UR45, UPT, UPT, URZ, UR37, URZ, UP0, !UPT ;  /* 0x00000025ff2d7290 */ /* 0x000fe400087fe4ff */
[----:B------:R-:W-:Y:S01]  /*20b0*/  UIADD3 UR38, UPT, UPT, UR29, 0x1, URZ ;  /* 0x000000011d267890 */ /* 0x000fe2000fffe0ff */
[----:B------:R1:W-:Y:S01]  /*20c0*/  UTMALDG.4D.IM2COL [UR16], [UR46], UR48 ;  /* 0x000000102e0073b4 */ /* 0x0003e20008058030 */
[----:B------:R-:W-:Y:S02]  /*20d0*/  @UP2 UIADD3 UR38, UPT, UPT, UR29, URZ, URZ ;  /* 0x000000ff1d262290 */ /* 0x000fe4000fffe0ff */
[----:B------:R-:W-:Y:S02]  /*20e0*/  UIADD3 UR41, UPT, UPT, UR30, 0x1, URZ ;  /* 0x000000011e297890 */ /* 0x000fe4000fffe0ff */
[----:B------:R-:W-:Y:S02]  /*20f0*/  UISETP.NE.AND UP0, UPT, UR38, UR25, UPT ;  /* 0x000000192600728c */ /* 0x000fe4000bf05270 */
[----:B------:R-:W-:Y:S01]  /*2100*/  UIADD3 UR49, UPT, UPT, UR40, -0x1, URZ ;  /* 0xffffffff28317890 */ /* 0x000fe2000fffe0ff */
[----:B------:R-:W-:Y:S01]  /*2110*/  UMOV UR42, 0x0 ;  /* 0x00000000002a7882 */ /* 0x000fe20000000000 */
[----:B------:R-:W-:Y:S01]  /*2120*/  UMOV UR43, 0x10000000 ;  /* 0x10000000002b7882 */ /* 0x000fe20000000000 */
[----:B------:R-:W-:Y:S01]  /*2130*/  UMOV UR10, UR26 ;  /* 0x0000001a000a7c82 */ /* 0x000fe20008000000 */
[----:B------:R-:W-:Y:S01]  /*2140*/  UMOV UR12, UR28 ;  /* 0x0000001c000c7c82 */ /* 0x000fe20008000000 */
[----:B------:R-:W-:Y:S01]  /*2150*/  USEL UR28, UR39, URZ, UP2 ;  /* 0x000000ff271c7287 */ /* 0x000fe20009000000 */
[----:B------:R-:W-:Y:S03]  /*2160*/  UMOV UR13, UR29 ;  /* 0x0000001d000d7c82 */ /* 0x000fe60008000000 */
[----:B------:R-:W-:Y:S02]  /*2170*/  @UP0 UIADD3 UR41, UPT, UPT, UR30, URZ, URZ ;  /* 0x000000ff1e290290 */ /* 0x000fe4000fffe0ff */
[----:B------:R-:W-:Y:S01]  /*2180*/  USEL UR29, UR38, URZ, UP0 ;  /* 0x000000ff261d7287 */ /* 0x000fe20008000000 */
[----:B------:R-:W-:Y:S01]  /*2190*/  UMOV UR9, UR17 ;  /* 0x0000001100097c82 */ /* 0x000fe20008000000 */
[----:B------:R-:W-:Y:S01]  /*21a0*/  UMOV UR11, UR18 ;  /* 0x00000012000b7c82 */ /* 0x000fe20008000000 */
[----:B------:R-:W-:Y:S01]  /*21b0*/  UISETP.GT.U32.AND UP0, UPT, UR40, 0x1, UPT ;  /* 0x000000012800788c */ /* 0x000fe2000bf04070 */
[----:B------:R1:W-:Y:S01]  /*21c0*/  UTMALDG.4D [UR8], [UR44], desc[UR42] ;  /* 0x00002a082c0075b4 */ /* 0x0003e20008019000 */
[----:B------:R-:W-:Y:S01]  /*21d0*/  UMOV UR38, UR32 ;  /* 0x0000002000267c82 */ /* 0x000fe20008000000 */
[----:B------:R-:W-:Y:S01]  /*21e0*/  UMOV UR40, UR49 ;  /* 0x0000003100287c82 */ /* 0x000fe20008000000 */
[----:B------:R-:W-:Y:S05]  /*21f0*/  UMOV UR30, UR41 ;  /* 0x00000029001e7c82 */ /* 0x000fea0008000000 */
[----:B-1----:R-:W-:Y:S05]  /*2200*/  BRA.U UP0, `(.L_x_29) ;  /* 0xfffffffd001c7547 */ /* 0x002fea000b83ffff */
.L_x_24:
[----:B------:R-:W-:Y:S01]  /*2210*/  SHF.L.U32 R3, R10, 0x1f, RZ ;  /* 0x0000001f0a037819 */ /* 0x000fe200000006ff */
[----:B------:R-:W-:-:S03]  /*2220*/  NOP ;  /* 0x0000000000007918 */ /* 0x000fc60000000000 */
[----:B------:R-:W4:Y:S02]  /*2230*/  SYNCS.PHASECHK.TRANS64.TRYWAIT P1, [UR22+0x110], R3 ;  /* 0x00011003ff0075a7 */ /* 0x000f240008021116 */
[----:B----4-:R-:W-:Y:S05]  /*2240*/  @!P1 BRA `(.L_x_30) ;  /* 0x0000005400149947 */ /* 0x010fea0003800000 */
.L_x_120:
[----:B------:R-:W4:Y:S01]  /*2250*/  LDS.128 R4, [UR22+0x150] ;  /* 0x00015016ff047984 */ /* 0x000f220008000c00 */
[----:B------:R-:W-:Y:S01]  /*2260*/  UIADD3 UR4, UPT, UPT, UR22, 0x118, URZ ;  /* 0x0000011816047890 */ /* 0x000fe2000fffe0ff */
[----:B------:R-:W-:Y:S01]  /*2270*/  ISETP.GE.AND P1, PT, R26, 0x1, PT ;  /* 0x000000011a00780c */ /* 0x000fe20003f26270 */
[----:B------:R-:W-:Y:S01]  /*2280*/  @!PT LDS RZ, [RZ] ;  /* 0x00000000fffff984 */ /* 0x000fe20000000800 */
[----:B------:R-:W-:Y:S01]  /*2290*/  @!PT LDS RZ, [RZ] ;  /* 0x00000000fffff984 */ /* 0x000fe20000000800 */
[----:B------:R-:W-:Y:S01]  /*22a0*/  @!PT LDS RZ, [RZ] ;  /* 0x00000000fffff984 */ /* 0x000fe20000000800 */
[----:B------:R-:W-:Y:S01]  /*22b0*/  @!PT LDS RZ, [RZ] ;  /* 0x00000000fffff984 */ /* 0x000fe20000000800 */
[----:B------:R1:W-:Y:S06]  /*22c0*/  MEMBAR.ALL.CTA ;  /* 0x0000000000007992 */ /* 0x0003ec0000008000 */
[----:B-1----:R-:W1:Y:S01]  /*22d0*/  FENCE.VIEW.ASYNC.S ;  /* 0x00000000000073c6 */ /* 0x002e620000000000 */
[----:B------:R-:W-:-:S09]  /*22e0*/  UPRMT UR4, URZ, 0x654, UR4 ;  /* 0x00000654ff047896 */ /* 0x000fd20008000004 */
[----:B-1----:R-:W-:Y:S01]  /*22f0*/  SYNCS.ARRIVE.TRANS64.RED.A1T0 RZ, [UR4], RZ ;  /* 0x000000ffffff79a7 */ /* 0x002fe20008100404 */
[----:B----4-:R-:W-:-:S13]  /*2300*/  LOP3.LUT P4, RZ, R6, 0x1, RZ, 0xc0, !PT ;  /* 0x0000000106ff7812 */ /* 0x010fda000788c0ff */
[----:B------:R-:W-:Y:S02]  /*2310*/  @P4 MOV R15, R4 ;  /* 0x00000004000f4202 */ /* 0x000fe40000000f00 */
[----:B------:R-:W-:Y:S01]  /*2320*/  @P4 LOP3.LUT R13, R5, 0xffff, RZ, 0xc0, !PT ;  /* 0x0000ffff050d4812 */ /* 0x000fe200078ec0ff */
[----:B------:R-:W-:Y:S06]  /*2330*/  @!P1 BRA `(.L_x_31) ;  /* 0x0000000000b89947 */ /* 0x000fec0003800000 */
[----:B------:R-:W1:Y:S01]  /*2340*/  LDC.64 R4, c[0x0][0xb18] ;  /* 0x0002c600ff047b82 */ /* 0x000e620000000a00 */
[----:B--2---:R-:W-:-:S07]  /*2350*/  ISETP.NE.AND P3, PT, R26, 0x1, PT ;  /* 0x000000011a00780c */ /* 0x004fce0003f65270 */
[----:B------:R-:W2:Y:S08]  /*2360*/  LDC.64 R6, c[0x0][0xb10] ;  /* 0x0002c400ff067b82 */ /* 0x000eb00000000a00 */
[----:B------:R-:W4:Y:S08]  /*2370*/  LDC R8, c[0x0][0xb20] ;  /* 0x0002c800ff087b82 */ /* 0x000f300000000800 */
[----:B------:R-:W3:Y:S01]  /*2380*/  LDC R12, c[0x0][0xb0c] ;  /* 0x0002c300ff0c7b82 */ /* 0x000ee20000000800 */
[----:B-1----:R-:W-:Y:S01]  /*2390*/  IMAD.HI.U32 R9, R0, R5, RZ ;  /* 0x0000000500097227 */ /* 0x002fe200078e00ff */
[----:B------:R-:W-:-:S03]  /*23a0*/  ISETP.NE.AND P1, PT, R4, 0x1, PT ;  /* 0x000000010400780c */ /* 0x000fc60003f25270 */
[----:B------:R-:W-:-:S03]  /*23b0*/  IMAD.HI.U32 R5, R13, R5, RZ ;  /* 0x000000050d057227 */ /* 0x000fc600078e00ff */
[----:B------:R-:W1:Y:S01]  /*23c0*/  LDC.64 R2, c[0x0][0xb28] ;  /* 0x0002ca00ff027b82 */ /* 0x000e620000000a00 */
[----:B--2---:R-:W-:-:S04]  /*23d0*/  IMAD.HI.U32 R14, R11, R6, RZ ;  /* 0x000000060b0e7227 */ /* 0x004fc800078e00ff */
[----:B------:R-:W-:Y:S01]  /*23e0*/  IMAD.HI.U32 R16, R15, R6, RZ ;  /* 0x000000060f107227 */ /* 0x000fe200078e00ff */
[----:B------:R-:W-:Y:S02]  /*23f0*/  SHF.R.U32.HI R14, RZ, R7, R14 ;  /* 0x00000007ff0e7219 */ /* 0x000fe4000001160e */
[-C--:B----4-:R-:W-:Y:S02]  /*2400*/  SHF.R.U32.HI R9, RZ, R8.reuse, R9 ;  /* 0x00000008ff097219 */ /* 0x090fe40000011609 */
[----:B------:R-:W-:Y:S02]  /*2410*/  SHF.R.U32.HI R8, RZ, R8, R5 ;  /* 0x00000008ff087219 */ /* 0x000fe40000011605 */
[----:B------:R-:W-:Y:S02]  /*2420*/  SEL R9, R0, R9, !P1 ;  /* 0x0000000900097207 */ /* 0x000fe40004800000 */
[----:B------:R-:W-:Y:S02]  /*2430*/  SHF.R.U32.HI R16, RZ, R7, R16 ;  /* 0x00000007ff107219 */ /* 0x000fe40000011610 */
[----:B---3--:R-:W-:-:S02]  /*2440*/  ISETP.NE.AND P2, PT, R12, 0x1, PT ;  /* 0x000000010c00780c */ /* 0x008fc40003f45270 */
[----:B------:R-:W-:Y:S02]  /*2450*/  SEL R5, R13, R8, !P1 ;  /* 0x000000080d057207 */ /* 0x000fe40004800000 */
[----:B------:R-:W-:Y:S02]  /*2460*/  SEL R17, R11, R14, !P2 ;  /* 0x0000000e0b117207 */ /* 0x000fe40005000000 */
[----:B------:R-:W-:Y:S01]  /*2470*/  SEL R7, R15, R16, !P2 ;  /* 0x000000100f077207 */ /* 0x000fe20005000000 */
[----:B-1----:R-:W-:-:S04]  /*2480*/  IMAD.HI.U32 R14, R9, R2, RZ ;  /* 0x00000002090e7227 */ /* 0x002fc800078e00ff */
[----:B------:R-:W-:Y:S01]  /*2490*/  IMAD.HI.U32 R6, R17, R2, RZ ;  /* 0x0000000211067227 */ /* 0x000fe200078e00ff */
[----:B------:R-:W-:-:S04]  /*24a0*/  @P3 SHF.R.U32.HI R9, RZ, R3, R14 ;  /* 0x00000003ff093219 */ /* 0x000fc8000001160e */
        /* <DEDUP_REMOVED lines=8> */
[----:B------:R-:W-:-:S04]  /*2530*/  @!P1 IMAD.HI.U32 R8, R7, R2, RZ ;  /* 0x0000000207089227 */ /* 0x000fc800078e00ff */
[----:B------:R-:W-:Y:S01]  /*2540*/  IMAD.MOV R2, RZ, RZ, -R6 ;  /* 0x000000ffff027224 */ /* 0x000fe200078e0a06 */
[----:B------:R-:W-:-:S03]  /*2550*/  @!P1 SHF.R.U32.HI R8, RZ, R3, R8 ;  /* 0x00000003ff089219 */ /* 0x000fc60000011608 */
[----:B------:R-:W-:Y:S01]  /*2560*/  IMAD R2, R26, R2, R5 ;  /* 0x000000021a027224 */ /* 0x000fe200078e0205 */
[----:B------:R-:W-:Y:S02]  /*2570*/  @!P1 SEL R3, R7, R8, !P3 ;  /* 0x0000000807039207 */ /* 0x000fe40005800000 */
[----:B------:R-:W-:-:S03]  /*2580*/  IADD3 R8, PT, PT, -R5, RZ, RZ ;  /* 0x000000ff05087210 */ /* 0x000fc60007ffe1ff */
[--C-:B------:R-:W-:Y:S02]  /*2590*/  @!P1 IMAD.IADD R6, R6, 0x1, -R3.reuse ;  /* 0x0000000106069824 */ /* 0x100fe400078e0a03 */
[----:B------:R-:W-:Y:S01]  /*25a0*/  @!P1 IMAD R3, R2, R17, R3 ;  /* 0x0000001102039224 */ /* 0x000fe200078e0203 */
[----:B------:R-:W-:Y:S01]  /*25b0*/  IADD3 R2, PT, PT, -R7, RZ, RZ ;  /* 0x000000ff07027210 */ /* 0x000fe20007ffe1ff */
[----:B------:R-:W-:Y:S02]  /*25c0*/  @!P1 IMAD R5, R26, R6, R7 ;  /* 0x000000061a059224 */ /* 0x000fe400078e0207 */
[----:B------:R-:W-:Y:S02]  /*25d0*/  IMAD R8, R4, R8, R13 ;  /* 0x0000000804087224 */ /* 0x000fe400078e020d */
[----:B------:R-:W-:Y:S02]  /*25e0*/  @!P1 IMAD.MOV.U32 R7, RZ, RZ, R3 ;  /* 0x000000ffff079224 */ /* 0x000fe400078e0003 */
[----:B------:R-:W-:-:S02]  /*25f0*/  IMAD R2, R12, R2, R15 ;  /* 0x000000020c027224 */ /* 0x000fc400078e020f */
[----:B------:R-:W-:Y:S02]  /*2600*/  IMAD R13, R5, R4, R8 ;  /* 0x00000004050d7224 */ /* 0x000fe400078e0208 */
[----:B------:R-:W-:Y:S02]  /*2610*/  IMAD R15, R7, R12, R2 ;  /* 0x0000000c070f7224 */ /* 0x000fe400078e0202 */
.L_x_31:
[----:B------:R-:W1:Y:S02]  /*2620*/  LDCU UR4, c[0x0][0xb30] ;  /* 0x00016600ff0477ac */ /* 0x000e640008000800 */
[----:B-1----:R-:W-:-:S09]  /*2630*/  UISETP.NE.AND UP0, UPT, UR4, 0x1, UPT ;  /* 0x000000010400788c */ /* 0x002fd2000bf05270 */
[----:B------:R-:W-:Y:S05]  /*2640*/  BRA.U UP0, `(.L_x_32) ;  /* 0x0000000100407547 */ /* 0x000fea000b800000 */
[----:B------:R-:W1:Y:S08]  /*2650*/  LDC.64 R4, c[0x0][0xb10] ;  /* 0x0002c400ff047b82 */ /* 0x000e700000000a00 */
[----:B------:R-:W4:Y:S08]  /*2660*/  LDC.64 R2, c[0x0][0xb18] ;  /* 0x0002c600ff027b82 */ /* 0x000f300000000a00 */
[----:B------:R-:W2:Y:S08]  /*2670*/  LDC R6, c[0x0][0xb20] ;  /* 0x0002c800ff067b82 */ /* 0x000eb00000000800 */
[----:B------:R-:W3:Y:S01]  /*2680*/  LDC R8, c[0x0][0xb0c] ;  /* 0x0002c300ff087b82 */ /* 0x000ee20000000800 */
[----:B-1----:R-:W-:-:S05]  /*2690*/  IMAD.HI.U32 R4, R15, R4, RZ ;  /* 0x000000040f047227 */ /* 0x002fca00078e00ff */
[----:B------:R-:W-:Y:S01]  /*26a0*/  SHF.R.U32.HI R4, RZ, R5, R4 ;  /* 0x00000005ff047219 */ /* 0x000fe20000011604 */
[----:B----4-:R-:W-:Y:S01]  /*26b0*/  IMAD.HI.U32 R3, R13, R3, RZ ;  /* 0x000000030d037227 */ /* 0x010fe200078e00ff */
[----:B------:R-:W-:-:S04]  /*26c0*/  ISETP.NE.AND P1, PT, R2, 0x1, PT ;  /* 0x000000010200780c */ /* 0x000fc80003f25270 */
[----:B--2---:R-:W-:-:S04]  /*26d0*/  SHF.R.U32.HI R6, RZ, R6, R3 ;  /* 0x00000006ff067219 */ /* 0x004fc80000011603 */
[----:B------:R-:W-:Y:S02]  /*26e0*/  SEL R3, R13, R6, !P1 ;  /* 0x000000060d037207 */ /* 0x000fe40004800000 */
[----:B---3--:R-:W-:-:S04]  /*26f0*/  ISETP.NE.AND P2, PT, R8, 0x1, PT ;  /* 0x000000010800780c */ /* 0x008fc80003f45270 */
[----:B------:R-:W-:-:S05]  /*2700*/  SEL R4, R15, R4, !P2 ;  /* 0x000000040f047207 */ /* 0x000fca0005000000 */
[----:B------:R-:W-:Y:S02]  /*2710*/  IMAD.IADD R5, R3, 0x1, -R4 ;  /* 0x0000000103057824 */ /* 0x000fe400078e0a04 */
[----:B------:R-:W-:Y:S02]  /*2720*/  IMAD.IADD R3, R4, 0x1, -R3 ;  /* 0x0000000104037824 */ /* 0x000fe400078e0a03 */
[----:B------:R-:W-:Y:S02]  /*2730*/  IMAD R15, R5, R8, R15 ;  /* 0x00000008050f7224 */ /* 0x000fe400078e020f */
[----:B------:R-:W-:-:S07]  /*2740*/  IMAD R13, R3, R2, R13 ;  /* 0x00000002030d7224 */ /* 0x000fce00078e020d */
.L_x_32:
[----:B------:R-:W-:Y:S01]  /*2750*/  UMOV UR20, UR31 ;  /* 0x0000001f00147c82 */ /* 0x000fe20008000000 */
[----:B------:R-:W-:Y:S01]  /*2760*/  PLOP3.LUT P1, PT, PT, PT, PT, 0x80, 0x8 ;  /* 0x000000000008781c */ /* 0x000fe20003f2f070 */
[----:B------:R-:W-:Y:S01]  /*2770*/  IMAD.IADD R45, R15, 0x1, R64 ;  /* 0x000000010f2d7824 */ /* 0x000fe200078e0240 */
[----:B------:R-:W-:Y:S01]  /*2780*/  LOP3.LUT R10, R10, 0x1, RZ, 0x3c, !PT ;  /* 0x000000010a0a7812 */ /* 0x000fe200078e3cff */
[----:B------:R-:W-:Y:S01]  /*2790*/  IMAD.IADD R18, R13, 0x1, R62 ;  /* 0x000000010d127824 */ /* 0x000fe200078e023e */
[----:B------:R-:W-:Y:S09]  /*27a0*/  @P4 BRA `(.L_x_33) ;  /* 0xffffffec00684947 */ /* 0x000ff2000383ffff */
[----:B------:R-:W-:Y:S01]  /*27b0*/  UIADD3 UR22, UPT, UPT, UR22, 0x68, URZ ;  /* 0x0000006816167890 */ /* 0x000fe2000fffe0ff */
[----:B------:R-:W-:-:S03]  /*27c0*/  MOV R3, UR33 ;  /* 0x0000002100037c02 */ /* 0x000fc60008000f00 */
[----:B------:R-:W-:Y:S01]  /*27d0*/  ULEA UR4, UR32, UR22, 0x3 ;  /* 0x0000001620047291 */ /* 0x000fe2000f8e18ff */
[----:B------:R-:W-:-:S08]  /*27e0*/  SHF.L.U32 R3, R3, 0x1f, RZ ;  /* 0x0000001f03037819 */ /* 0x000fd000000006ff */
[----:B------:R-:W1:Y:S02]  /*27f0*/  SYNCS.PHASECHK.TRANS64.TRYWAIT P0, [UR4], R3 ;  /* 0x00000003ff0075a7 */ /* 0x000e640008001104 */
[----:B-1----:R-:W-:Y:S05]  /*2800*/  @!P0 BRA `(.L_x_34) ;  /* 0x0000004c00bc8947 */ /* 0x002fea0003800000 */
.L_x_122:
[----:B------:R-:W-:-:S04]  /*2810*/  UIADD3 UR6, UPT, UPT, UR32, 0x1, URZ ;  /* 0x0000000120067890 */ /* 0x000fc8000fffe0ff */
[----:B------:R-:W-:-:S04]  /*2820*/  UISETP.NE.AND UP0, UPT, UR6, 0xd, UPT ;  /* 0x0000000d0600788c */ /* 0x000fc8000bf05270 */
[----:B------:R-:W-:Y:S02]  /*2830*/  USEL UR5, URZ, 0x1, UP0 ;  /* 0x00000001ff057887 */ /* 0x000fe40008000000 */
[----:B------:R-:W-:Y:S02]  /*2840*/  USEL UR6, UR6, URZ, UP0 ;  /* 0x000000ff06067287 */ /* 0x000fe40008000000 */
[----:B------:R-:W-:Y:S02]  /*2850*/  ULOP3.LUT UR5, UR33, UR5, URZ, 0x3c, !UPT ;  /* 0x0000000521057292 */ /* 0x000fe4000f8e3cff */
[----:B------:R-:W-:-:S04]  /*2860*/  ULEA UR4, UR6, UR22, 0x3 ;  /* 0x0000001606047291 */ /* 0x000fc8000f8e18ff */
[----:B-1----:R-:W-:-:S04]  /*2870*/  MOV R3, UR5 ;  /* 0x0000000500037c02 */ /* 0x002fc80008000f00 */
[----:B------:R-:W-:-:S04]  /*2880*/  SHF.L.U32 R3, R3, 0x1f, RZ ;  /* 0x0000001f03037819 */ /* 0x000fc800000006ff */
[----:B------:R-:W1:Y:S02]  /*2890*/  SYNCS.PHASECHK.TRANS64.TRYWAIT P0, [UR4], R3 ;  /* 0x00000003ff0075a7 */ /* 0x000e640008001104 */
[----:B-1----:R-:W-:Y:S05]  /*28a0*/  @!P0 BRA `(.L_x_35) ;  /* 0x0000004c00ac8947 */ /* 0x002fea0003800000 */
.L_x_124:
        /* <DEDUP_REMOVED lines=10> */
.L_x_126:
        /* <DEDUP_REMOVED lines=10> */
.L_x_128:
        /* <DEDUP_REMOVED lines=10> */
.L_x_130:
        /* <DEDUP_REMOVED lines=10> */
.L_x_132:
        /* <DEDUP_REMOVED lines=10> */
.L_x_134:
        /* <DEDUP_REMOVED lines=10> */
.L_x_136:
        /* <DEDUP_REMOVED lines=10> */
.L_x_138:
        /* <DEDUP_REMOVED lines=10> */
.L_x_140:
        /* <DEDUP_REMOVED lines=10> */
.L_x_142:
        /* <DEDUP_REMOVED lines=10> */
.L_x_144:
[----:B------:R-:W-:-:S04]  /*2ef0*/  UIADD3 UR6, UPT, UPT, UR6, 0x1, URZ ;  /* 0x0000000106067890 */ /* 0x000fc8000fffe0ff */
[----:B------:R-:W-:-:S04]  /*2f00*/  UISETP.NE.AND UP0, UPT, UR6, 0xd, UPT ;  /* 0x0000000d0600788c */ /* 0x000fc8000bf05270 */
[----:B------:R-:W-:Y:S02]  /*2f10*/  USEL UR4, URZ, 0x1, UP0 ;  /* 0x00000001ff047887 */ /* 0x000fe40008000000 */
[----:B------:R-:W-:Y:S02]  /*2f20*/  USEL UR6, UR6, URZ, UP0 ;  /* 0x000000ff06067287 */ /* 0x000fe40008000000 */
[----:B------:R-:W-:Y:S02]  /*2f30*/  ULOP3.LUT UR4, UR5, UR4, URZ, 0x3c, !UPT ;  /* 0x0000000405047292 */ /* 0x000fe4000f8e3cff */
[----:B------:R-:W-:-:S04]  /*2f40*/  ULEA UR6, UR6, UR22, 0x3 ;  /* 0x0000001606067291 */ /* 0x000fc8000f8e18ff */
[----:B------:R-:W-:Y:S02]  /*2f50*/  IMAD.U32 R2, RZ, RZ, UR4 ;  /* 0x00000004ff027e24 */ /* 0x000fe4000f8e00ff */
[----:B-1----:R-:W-:-:S03]  /*2f60*/  MOV R0, UR6 ;  /* 0x0000000600007c02 */ /* 0x002fc60008000f00 */
[----:B------:R-:W-:-:S07]  /*2f70*/  SHF.L.U32 R3, R2, 0x1f, RZ ;  /* 0x0000001f02037819 */ /* 0x000fce00000006ff */
.L_x_46:
[----:B-1----:R1:W4:Y:S02]  /*2f80*/  SYNCS.PHASECHK.TRANS64.TRYWAIT P0, [R0+URZ], R3 ;  /* 0x00000003000075a7 */ /* 0x00232400080011ff */
[----:B----4-:R-:W-:Y:S05]  /*2f90*/  @!P0 NANOSLEEP.SYNCS 0x989680 ;  /* 0x009896800000895d */ /* 0x010fea0003900000 */
[----:B------:R-:W4:Y:S02]  /*2fa0*/  @!P0 SYNCS.PHASECHK.TRANS64 P0, [R0+URZ], R3 ;  /* 0x00000003000085a7 */ /* 0x000f2400080010ff */
[----:B----4-:R-:W-:Y:S05]  /*2fb0*/  @P0 EXIT ;  /* 0x000000000000094d */ /* 0x010fea0003800000 */
[----:B------:R-:W-:Y:S05]  /*2fc0*/  BRA `(.L_x_46) ;  /* 0xfffffffc00ec7947 */ /* 0x000fea000383ffff */
.L_x_17:
[----:B------:R-:W-:-:S04]  /*2fd0*/  UISETP.NE.AND UP0, UPT, UR45, URZ, UPT ;  /* 0x000000ff2d00728c */ /* 0x000fc8000bf05270 */
[----:B------:R-:W-:-:S09]  /*2fe0*/  UISETP.NE.OR UP0, UPT, UR6, 0x1, UP0 ;  /* 0x000000010600788c */ /* 0x000fd20008705670 */
[----:B------:R-:W-:Y:S05]  /*2ff0*/  BRA.U UP0, `(.L_x_47) ;  /* 0x0000000100b07547 */ /* 0x000fea000b800000 */
[----:B------:R-:W-:Y:S01]  /*3000*/  UMOV UR4, 0x400 ;  /* 0x0000040000047882 */ /* 0x000fe20000000000 */
[----:B------:R-:W-:Y:S01]  /*3010*/  HFMA2 R3, -RZ, RZ, 0, 5.9604644775390625e-08 ;  /* 0x00000001ff037431 */ /* 0x000fe200000001ff */
[----:B------:R-:W-:Y:S01]  /*3020*/  ULEA UR45, UR45, UR4, 0x18 ;  /* 0x000000042d2d7291 */ /* 0x000fe2000f8ec0ff */
[----:B------:R-:W-:Y:S01]  /*3030*/  ISETP.NE.AND P0, PT, R2, RZ, PT ;  /* 0x000000ff0200720c */ /* 0x000fe20003f05270 */
[----:B------:R-:W-:Y:S02]  /*3040*/  IMAD.MOV.U32 R8, RZ, RZ, RZ ;  /* 0x000000ffff087224 */ /* 0x000fe400078e00ff */
[----:B------:R-:W-:Y:S02]  /*3050*/  UIADD3 UR6, UPT, UPT, UR45, 0x118, URZ ;  /* 0x000001182d067890 */ /* 0x000fe4000fffe0ff */
[----:B------:R-:W-:Y:S02]  /*3060*/  UIADD3 UR7, UPT, UPT, UR45, 0x110, URZ ;  /* 0x000001102d077890 */ /* 0x000fe4000fffe0ff */
[----:B------:R-:W-:-:S12]  /*3070*/  UPRMT UR6, URZ, 0x654, UR6 ;  /* 0x00000654ff067896 */ /* 0x000fd80008000006 */
.L_x_50:
[----:B------:R-:W-:Y:S01]  /*3080*/  SHF.L.U32 R7, R3, 0x1f, RZ ;  /* 0x0000001f03077819 */ /* 0x000fe200000006ff */
[----:B------:R-:W-:Y:S02]  /*3090*/  IMAD.U32 R9, RZ, RZ, UR7 ;  /* 0x00000007ff097e24 */ /* 0x000fe4000f8e00ff */
[----:B------:R-:W-:Y:S01]  /*30a0*/  @!P0 IMAD.MOV.U32 R5, RZ, RZ, 0x10 ;  /* 0x00000010ff058424 */ /* 0x000fe200078e00ff */
[----:B------:R-:W1:Y:S02]  /*30b0*/  SYNCS.PHASECHK.TRANS64.TRYWAIT P1, [UR45+0x118], R7 ;  /* 0x00011807ff0075a7 */ /* 0x000e64000802112d */
[----:B------:R-:W-:-:S04]  /*30c0*/  PRMT R9, R2, 0x654, R9 ;  /* 0x0000065402097816 */ /* 0x000fc80000000009 */
[----:B------:R-:W-:Y:S01]  /*30d0*/  SEL R0, R9, R0, !P0 ;  /* 0x0000000009007207 */ /* 0x000fe20004000000 */
[----:B-1----:R-:W-:Y:S06]  /*30e0*/  @!P1 BRA `(.L_x_48) ;  /* 0x0000004800a49947 */ /* 0x002fec0003800000 */
.L_x_146:
[----:B------:R-:W-:Y:S01]  /*30f0*/  UIADD3 UR4, UPT, UPT, UR45, 0x150, URZ ;  /* 0x000001502d047890 */ /* 0x000fe2000fffe0ff */
[----:B------:R2:W-:Y:S01]  /*3100*/  @!P0 SYNCS.ARRIVE.TRANS64.RED RZ, [R0+URZ], R5 ;  /* 0x0000000500ff89a7 */ /* 0x0005e200080004ff */
[----:B------:R-:W-:Y:S01]  /*3110*/  UIADD3 UR5, UPT, UPT, UR45, 0x110, URZ ;  /* 0x000001102d057890 */ /* 0x000fe2000fffe0ff */
[----:B------:R-:W-:-:S08]  /*3120*/  LOP3.LUT R3, R3, 0x1, RZ, 0x3c, !PT ;  /* 0x0000000103037812 */ /* 0x000fd000078e3cff */
[----:B------:R-:W-:Y:S06]  /*3130*/  UGETNEXTWORKID.BROADCAST [UR4], [UR5] ;  /* 0x00000000040073ca */ /* 0x000fec0008000100 */
[----:B--2---:R-:W-:-:S04]  /*3140*/  SHF.L.U32 R5, R8, 0x1f, RZ ;  /* 0x0000001f08057819 */ /* 0x004fc800000006ff */
[----:B------:R-:W2:Y:S02]  /*3150*/  SYNCS.PHASECHK.TRANS64.TRYWAIT P1, [UR45+0x110], R5 ;  /* 0x00011005ff0075a7 */ /* 0x000ea4000802112d */
[----:B--2---:R-:W-:Y:S05]  /*3160*/  @!P1 BRA `(.L_x_49) ;  /* 0x00000048009c9947 */ /* 0x004fea0003800000 */
.L_x_148:
[----:B-1----:R-:W1:Y:S01]  /*3170*/  LDS.128 R4, [UR45+0x150] ;  /* 0x0001502dff047984 */ /* 0x002e620008000c00 */
[----:B------:R-:W-:Y:S01]  /*3180*/  LOP3.LUT R8, R8, 0x1, RZ, 0x3c, !PT ;  /* 0x0000000108087812 */ /* 0x000fe200078e3cff */
[----:B------:R-:W-:Y:S01]  /*3190*/  @!PT LDS RZ, [RZ] ;  /* 0x00000000fffff984 */ /* 0x000fe20000000800 */
[----:B------:R-:W-:Y:S01]  /*31a0*/  @!PT LDS RZ, [RZ] ;  /* 0x00000000fffff984 */ /* 0x000fe20000000800 */
[----:B------:R-:W-:Y:S01]  /*31b0*/  @!PT LDS RZ, [RZ] ;  /* 0x00000000fffff984 */ /* 0x000fe20000000800 */
[----:B------:R-:W-:Y:S01]  /*31c0*/  @!PT LDS RZ, [RZ] ;  /* 0x00000000fffff984 */ /* 0x000fe20000000800 */
[----:B------:R2:W-:Y:S06]  /*31d0*/  MEMBAR.ALL.CTA ;  /* 0x0000000000007992 */ /* 0x0005ec0000008000 */
[----:B--2---:R-:W2:Y:S02]  /*31e0*/  FENCE.VIEW.ASYNC.S ;  /* 0x00000000000073c6 */ /* 0x004ea40000000000 */
[----:B--2---:R-:W-:Y:S01]  /*31f0*/  SYNCS.ARRIVE.TRANS64.RED.A1T0 RZ, [UR6], RZ ;  /* 0x000000ffffff79a7 */ /* 0x004fe20008100406 */
[----:B-1----:R-:W-:-:S13]  /*3200*/  LOP3.LUT P1, RZ, R6, 0x1, RZ, 0xc0, !PT ;  /* 0x0000000106ff7812 */ /* 0x002fda000782c0ff */
[----:B------:R-:W-:Y:S05]  /*3210*/  @P1 BRA `(.L_x_50) ;  /* 0xfffffffc00981947 */ /* 0x000fea000383ffff */
[----:B------:R-:W-:-:S04]  /*3220*/  SHF.L.U32 R0, R3, 0x1f, RZ ;  /* 0x0000001f03007819 */ /* 0x000fc800000006ff */
[----:B------:R-:W1:Y:S02]  /*3230*/  SYNCS.PHASECHK.TRANS64 P0, [UR45+0x118], R0 ;  /* 0x00011800ff0075a7 */ /* 0x000e64000800102d */
[----:B-1----:R-:W-:Y:S05]  /*3240*/  @P0 EXIT ;  /* 0x000000000000094d */ /* 0x002fea0003800000 */
[----:B------:R-:W-:-:S07]  /*3250*/  MOV R0, UR45 ;  /* 0x0000002d00007c02 */ /* 0x000fce0008000f00 */
.L_x_51:
[----:B-1----:R-:W-:-:S04]  /*3260*/  SHF.L.U32 R5, R3, 0x1f, RZ ;  /* 0x0000001f03057819 */ /* 0x002fc800000006ff */
[----:B------:R1:W2:Y:S03]  /*3270*/  SYNCS.PHASECHK.TRANS64.TRYWAIT P0, [R0+URZ+0x118], R5 ;  /* 0x00011805000075a7 */ /* 0x0002a600080011ff */
[----:B--2---:R-:W-:Y:S05]  /*3280*/  @!P0 NANOSLEEP.SYNCS 0x989680 ;  /* 0x009896800000895d */ /* 0x004fea0003900000 */
[----:B------:R-:W2:Y:S02]  /*3290*/  @!P0 SYNCS.PHASECHK.TRANS64 P0, [R0+URZ+0x118], R5 ;  /* 0x00011805000085a7 */ /* 0x000ea400080010ff */
[----:B--2---:R-:W-:Y:S05]  /*32a0*/  @P0 EXIT ;  /* 0x000000000000094d */ /* 0x004fea0003800000 */
[----:B------:R-:W-:Y:S05]  /*32b0*/  BRA `(.L_x_51) ;  /* 0xfffffffc00e87947 */ /* 0x000fea000383ffff */
.L_x_47:
[----:B------:R-:W-:-:S09]  /*32c0*/  UISETP.NE.AND UP0, UPT, UR6, URZ, UPT ;  /* 0x000000ff0600728c */ /* 0x000fd2000bf05270 */
[----:B------:R-:W-:Y:S05]  /*32d0*/  BRA.U UP0, `(.L_x_52) ;  /* 0x0000000d00747547 */ /* 0x000fea000b800000 */
[----:B------:R-:W-:Y:S01]  /*32e0*/  UMOV UR4, 0x40 ;  /* 0x0000004000047882 */ /* 0x000fe20000000000 */
[----:B------:R-:W-:Y:S01]  /*32f0*/  NOP ;  /* 0x0000000000007918 */ /* 0x000fe20000000000 */
[----:B------:R-:W-:Y:S01]  /*3300*/  ULEA UR4, UR45, UR4, 0x18 ;  /* 0x000000042d047291 */ /* 0x000fe2000f8ec0ff */
[----:B------:R-:W-:Y:S02]  /*3310*/  UMOV UR5, 0x400 ;  /* 0x0000040000057882 */ /* 0x000fe40000000000 */
[----:B------:R-:W-:-:S06]  /*3320*/  ULEA UR45, UR45, UR5, 0x18 ;  /* 0x000000052d2d7291 */ /* 0x000fcc000f8ec0ff */
[----:B------:R-:W1:Y:S02]  /*3330*/  LDS.U8 R0, [UR4+0x1c] ;  /* 0x00001c04ff007984 */ /* 0x000e640008000000 */
[----:B-1----:R-:W-:-:S13]  /*3340*/  ISETP.NE.AND P0, PT, R0, RZ, PT ;  /* 0x000000ff0000720c */ /* 0x002fda0003f05270 */
[----:B------:R-:W-:Y:S05]  /*3350*/  @P0 BRA `(.L_x_53) ;  /* 0x0000000000580947 */ /* 0x000fea0003800000 */
[----:B------:R-:W-:-:S13]  /*3360*/  ELECT P0, URZ, PT ;  /* 0x0000000000ff782f */ /* 0x000fda0003800000 */
[----:B------:R-:W-:Y:S05]  /*3370*/  @!P0 BRA `(.L_x_54) ;  /* 0x0000000000608947 */ /* 0x000fea0003800000 */
[----:B------:R-:W-:Y:S01]  /*3380*/  UMOV UR5, 0x10 ;  /* 0x0000001000057882 */ /* 0x000fe20000000000 */
[----:B------:R-:W-:Y:S01]  /*3390*/  HFMA2 R0, -RZ, RZ, 0, 5.9604644775390625e-08 ;  /* 0x00000001ff007431 */ /* 0x000fe200000001ff */
[----:B------:R-:W-:-:S03]  /*33a0*/  MOV R2, 0xffff ;  /* 0x0000ffff00027802 */ /* 0x000fc60000000f00 */
[----:B------:R-:W-:Y:S04]  /*33b0*/  DEPBAR.LE SB1, 0x36 ;  /* 0x00009d800000791a */ /* 0x000fe80000000000 */
[----:B------:R-:W1:Y:S02]  /*33c0*/  UTCATOMSWS.FIND_AND_SET.ALIGN UP0, UR5, UR5 ;  /* 0x00000005000575e3 */ /* 0x000e640008000800 */
[----:B-1----:R-:W-:Y:S01]  /*33d0*/  MOV R3, UR5 ;  /* 0x0000000500037c02 */ /* 0x002fe20008000f00 */
[----:B------:R-:W-:Y:S06]  /*33e0*/  BRA.U UP0, `(.L_x_55) ;  /* 0x0000000100187547 */ /* 0x000fec000b800000 */
.L_x_56:
[----:B------:R-:W-:Y:S05]  /*33f0*/  NANOSLEEP 0x64 ;  /* 0x000000640000795d */ /* 0x000fea0003800000 */
[----:B------:R-:W-:-:S05]  /*3400*/  UMOV UR5, 0x10 ;  /* 0x0000001000057882 */ /* 0x000fca0000000000 */
[----:B------:R-:W-:Y:S04]  /*3410*/  DEPBAR.LE SB1, 0x36 ;  /* 0x00009d800000791a */ /* 0x000fe80000000000 */
[----:B------:R-:W1:Y:S02]  /*3420*/  UTCATOMSWS.FIND_AND_SET.ALIGN UP0, UR5, UR5 ;  /* 0x00000005000575e3 */ /* 0x000e640008000800 */
[----:B-1----:R-:W-:Y:S01]  /*3430*/  MOV R3, UR5 ;  /* 0x0000000500037c02 */ /* 0x002fe20008000f00 */
[----:B------:R-:W-:Y:S05]  /*3440*/  BRA.U !UP0, `(.L_x_56) ;  /* 0xfffffffd08e87547 */ /* 0x000fea000b83ffff */
.L_x_55:
[-C--:B------:R-:W-:Y:S02]  /*3450*/  SHF.L.U32 R2, R2, R3.reuse, RZ ;  /* 0x0000000302027219 */ /* 0x080fe400000006ff */
[----:B------:R-:W-:Y:S01]  /*3460*/  SHF.L.U32 R0, R0, R3, RZ ;  /* 0x0000000300007219 */ /* 0x000fe200000006ff */
[----:B------:R-:W-:Y:S02]  /*3470*/  IMAD.SHL.U32 R3, R3, 0x20, RZ ;  /* 0x0000002003037824 */ /* 0x000fe400078e00ff */
[----:B------:R1:W-:Y:S04]  /*3480*/  ATOMS.OR RZ, [UR4+0x14], R2 ;  /* 0x00001402ffff798c */ /* 0x0003e8000b000004 */
[----:B------:R1:W-:Y:S04]  /*3490*/  ATOMS.OR RZ, [UR4+0x18], R0 ;  /* 0x00001800ffff798c */ /* 0x0003e8000b000004 */
[----:B------:R1:W-:Y:S01]  /*34a0*/  STS [UR45+0x160], R3 ;  /* 0x00016003ff007988 */ /* 0x0003e2000800082d */
[----:B------:R-:W-:Y:S05]  /*34b0*/  BRA `(.L_x_54) ;  /* 0x0000000000107947 */ /* 0x000fea0003800000 */
.L_x_53:
[----:B------:R-:W-:Y:S02]  /*34c0*/  MOV R0, 0xffffffff ;  /* 0xffffffff00007802 */ /* 0x000fe40000000f00 */
[----:B------:R-:W-:-:S03]  /*34d0*/  MOV R2, 0x3500 ;  /* 0x0000350000027802 */ /* 0x000fc60000000f00 */
[----:B------:R1:W-:Y:S04]  /*34e0*/  STS [UR45+0x160], R0 ;  /* 0x00016000ff007988 */ /* 0x0003e8000800082d */
[----:B-1-3-5:R-:W-:Y:S05]  /*34f0*/  CALL.REL.NOINC `($__internal_1_$__cuda_sm10x_tcgen05_guardrail_trap_phase_invalid_during_alloc) ;  /* 0x0000004c00347944 */ /* 0x02afea0003c00000 */
.L_x_54:
[----:B------:R-:W-:Y:S05]  /*3500*/  WARPSYNC.ALL ;  /* 0x0000000000007948 */ /* 0x000fea0003800000 */
[----:B------:R-:W2:Y:S01]  /*3510*/  S2UR UR6, SR_CgaCtaId ;  /* 0x00000000000679c3 */ /* 0x000ea20000008800 */
[----:B------:R-:W-:Y:S01]  /*3520*/  UMOV UR4, 0x400 ;  /* 0x0000040000047882 */ /* 0x000fe20000000000 */
[----:B------:R-:W-:-:S06]  /*3530*/  NOP ;  /* 0x0000000000007918 */ /* 0x000fcc0000000000 */
[----:B------:R-:W-:Y:S06]  /*3540*/  BAR.ARV 0x6, 0xa0 ;  /* 0x0182800000007b1d */ /* 0x000fec0000002000 */
[----:B------:R-:W-:Y:S01]  /*3550*/  IMAD.MOV.U32 R8, RZ, RZ, 0x1 ;  /* 0x00000001ff087424 */ /* 0x000fe200078e00ff */
[----:B------:R-:W-:Y:S01]  /*3560*/  UMOV UR14, URZ ;  /* 0x000000ff000e7c82 */ /* 0x000fe20008000000 */
[----:B------:R-:W-:Y:S01]  /*3570*/  UMOV UR13, URZ ;  /* 0x000000ff000d7c82 */ /* 0x000fe20008000000 */
[----:B------:R-:W-:Y:S01]  /*3580*/  UMOV UR24, 0x0 ;  /* 0x0000000000187882 */ /* 0x000fe20000000000 */
[----:B------:R-:W-:Y:S01]  /*3590*/  UMOV UR25, 0x4110010 ;  /* 0x0411001000197882 */ /* 0x000fe20000000000 */
[----:B------:R-:W-:Y:S01]  /*35a0*/  UMOV UR22, 0x0 ;  /* 0x0000000000167882 */ /* 0x000fe20000000000 */
[----:B------:R-:W-:Y:S01]  /*35b0*/  UMOV UR23, 0x4110010 ;  /* 0x0411001000177882 */ /* 0x000fe20000000000 */
[----:B------:R-:W-:Y:S01]  /*35c0*/  UMOV UR20, 0x0 ;  /* 0x0000000000147882 */ /* 0x000fe20000000000 */
[----:B------:R-:W-:Y:S01]  /*35d0*/  UMOV UR21, 0x4110010 ;  /* 0x0411001000157882 */ /* 0x000fe20000000000 */
[----:B------:R-:W-:Y:S01]  /*35e0*/  UMOV UR18, 0x0 ;  /* 0x0000000000127882 */ /* 0x000fe20000000000 */
[----:B--2---:R-:W-:Y:S01]  /*35f0*/  ULEA UR6, UR6, UR4, 0x18 ;  /* 0x0000000406067291 */ /* 0x004fe2000f8ec0ff */
[----:B------:R-:W2:Y:S03]  /*3600*/  LDCU.64 UR4, c[0x0][0x388] ;  /* 0x00007100ff0477ac */ /* 0x000ea60008000a00 */
[----:B------:R-:W-:-:S02]  /*3610*/  UIADD3 UR9, UPT, UPT, UR6, 0x3400, URZ ;  /* 0x0000340006097890 */ /* 0x000fc4000fffe0ff */
[----:B------:R-:W-:-:S03]  /*3620*/  UIADD3 UR16, UPT, UPT, UR6, 0x1d400, URZ ;  /* 0x0001d40006107890 */ /* 0x000fc6000fffe0ff */
[----:B------:R-:W1:Y:S01]  /*3630*/  LDS R9, [UR6+0x160] ;  /* 0x00016006ff097984 */ /* 0x000e620008000800 */
[----:B------:R-:W-:Y:S02]  /*3640*/  USHF.R.U32.HI UR9, URZ, 0x4, UR9 ;  /* 0x00000004ff097899 */ /* 0x000fe40008011609 */
[----:B------:R-:W-:Y:S02]  /*3650*/  USHF.R.U32.HI UR16, URZ, 0x4, UR16 ;  /* 0x00000004ff107899 */ /* 0x000fe40008011610 */
[----:B------:R-:W-:Y:S02]  /*3660*/  ULOP3.LUT UR9, UR9, 0x3fff, URZ, 0xc0, !UPT ;  /* 0x00003fff09097892 */ /* 0x000fe4000f8ec0ff */
[----:B------:R-:W-:Y:S02]  /*3670*/  ULOP3.LUT UR16, UR16, 0x3fff, URZ, 0xc0, !UPT ;  /* 0x00003fff10107892 */ /* 0x000fe4000f8ec0ff */
[----:B------:R-:W-:Y:S02]  /*3680*/  ULOP3.LUT UR9, UR9, 0x10000, URZ, 0xfc, !UPT ;  /* 0x0001000009097892 */ /* 0x000fe4000f8efcff */
[----:B--2---:R-:W-:Y:S01]  /*3690*/  UIADD3 UR7, UPT, UPT, UR4, 0x3f, URZ ;  /* 0x0000003f04077890 */ /* 0x004fe2000fffe0ff */
[----:B------:R-:W-:-:S03]  /*36a0*/  UMOV UR19, 0x4110010 ;  /* 0x0411001000137882 */ /* 0x000fc60000000000 */
[----:B------:R-:W-:-:S04]  /*36b0*/  USHF.R.S32.HI UR4, URZ, 0x1f, UR7 ;  /* 0x0000001fff047899 */ /* 0x000fc80008011407 */
[----:B------:R-:W-:-:S04]  /*36c0*/  ULEA.HI UR7, UR4, UR7, URZ, 0x6 ;  /* 0x0000000704077291 */ /* 0x000fc8000f8f30ff */
[----:B------:R-:W-:-:S03]  /*36d0*/  USHF.R.S32.HI UR7, URZ, 0x6, UR7 ;  /* 0x00000006ff077899 */ /* 0x000fc60008011407 */
[----:B------:R-:W2:Y:S01]  /*36e0*/  LDCU UR4, c[0x0][0x390] ;  /* 0x00007200ff0477ac */ /* 0x000ea20008000800 */
[----:B------:R-:W-:Y:S02]  /*36f0*/  UIMAD UR7, UR7, UR5, URZ ;  /* 0x00000005070772a4 */ /* 0x000fe4000f8e02ff */
[----:B------:R-:W-:-:S04]  /*3700*/  UIADD3 UR5, UPT, UPT, UR6, 0x118, URZ ;  /* 0x0000011806057890 */ /* 0x000fc8000fffe0ff */
[----:B------:R-:W-:Y:S01]  /*3710*/  UPRMT UR5, URZ, 0x654, UR5 ;  /* 0x00000654ff057896 */ /* 0x000fe20008000005 */
[C---:B-1----:R-:W-:Y:S01]  /*3720*/  VIADD R3, R9.reuse, 0x40 ;  /* 0x0000004009037836 */ /* 0x042fe20000000000 */
[----:B------:R-:W-:Y:S01]  /*3730*/  LOP3.LUT R2, R9, 0xffff, RZ, 0xc0, !PT ;  /* 0x0000ffff09027812 */ /* 0x000fe200078ec0ff */
[----:B--2---:R-:W-:-:S03]  /*3740*/  UIMAD UR4, UR7, UR4, URZ ;  /* 0x00000004070472a4 */ /* 0x004fc6000f8e02ff */
[----:B------:R-:W-:Y:S01]  /*3750*/  LOP3.LUT R3, R3, 0xffff, RZ, 0xc0, !PT ;  /* 0x0000ffff03037812 */ /* 0x000fe200078ec0ff */
[----:B------:R-:W-:-:S04]  /*3760*/  UIADD3 UR15, UPT, UPT, UR4, -0x1, URZ ;  /* 0xffffffff040f7890 */ /* 0x000fc8000fffe0ff */
[----:B------:R1:W-:Y:S01]  /*3770*/  STL.64 [R1], R2 ;  /* 0x0000000201007387 */ /* 0x0003e20000100a00 */
[----:B------:R-:W-:Y:S01]  /*3780*/  UISETP.GE.AND UP2, UPT, UR4, 0x1, UPT ;  /* 0x000000010400788c */ /* 0x000fe2000bf46270 */
[----:B-1----:R-:W-:-:S10]  /*3790*/  CS2R R2, SRZ ;  /* 0x0000000000027805 */ /* 0x002fd4000001ff00 */
.L_x_63:
[----:B-1----:R-:W-:-:S04]  /*37a0*/  SHF.L.U32 R5, R3, 0x1f, RZ ;  /* 0x0000001f03057819 */ /* 0x002fc800000006ff */
[----:B------:R-:W1:Y:S02]  /*37b0*/  SYNCS.PHASECHK.TRANS64.TRYWAIT P0, [UR6+0x110], R5 ;  /* 0x00011005ff0075a7 */ /* 0x000e640008001106 */
[----:B-12-4-:R-:W-:Y:S05]  /*37c0*/  @!P0 BRA `(.L_x_57) ;  /* 0x00000044001c8947 */ /* 0x016fea0003800000 */
.L_x_150:
[----:B-1----:R-:W1:Y:S01]  /*37d0*/  LDS.128 R4, [UR6+0x150] ;  /* 0x00015006ff047984 */ /* 0x002e620008000c00 */
[----:B------:R-:W-:Y:S01]  /*37e0*/  ULEA UR8, UR14, UR6, 0x3 ;  /* 0x000000060e087291 */ /* 0x000fe2000f8e18ff */
[----:B------:R-:W-:Y:S01]  /*37f0*/  SHF.L.U32 R0, R8, 0x1f, RZ ;  /* 0x0000001f08007819 */ /* 0x000fe200000006ff */
[----:B------:R-:W-:Y:S01]  /*3800*/  @!PT LDS RZ, [RZ] ;  /* 0x00000000fffff984 */ /* 0x000fe20000000800 */
[----:B------:R-:W-:Y:S01]  /*3810*/  @!PT LDS RZ, [RZ] ;  /* 0x00000000fffff984 */ /* 0x000fe20000000800 */
[----:B------:R-:W-:Y:S01]  /*3820*/  @!PT LDS RZ, [RZ] ;  /* 0x00000000fffff984 */ /* 0x000fe20000000800 */
[----:B------:R-:W-:Y:S01]  /*3830*/  @!PT LDS RZ, [RZ] ;  /* 0x00000000fffff984 */ /* 0x000fe20000000800 */
[----:B------:R2:W-:Y:S06]  /*3840*/  MEMBAR.ALL.CTA ;  /* 0x0000000000007992 */ /* 0x0005ec0000008000 */
[----:B--2---:R-:W2:Y:S02]  /*3850*/  FENCE.VIEW.ASYNC.S ;  /* 0x00000000000073c6 */ /* 0x004ea40000000000 */
[----:B--2---:R-:W-:Y:S01]  /*3860*/  SYNCS.ARRIVE.TRANS64.RED.A1T0 RZ, [UR5], RZ ;  /* 0x000000ffffff79a7 */ /* 0x004fe20008100405 */
[----:B------:R-:W2:Y:S01]  /*3870*/  SYNCS.PHASECHK.TRANS64.TRYWAIT P0, [UR8+0x130], R0 ;  /* 0x00013000ff0075a7 */ /* 0x000ea20008001108 */
[----:B-1----:R-:W-:Y:S01]  /*3880*/  LOP3.LUT P3, RZ, R6, 0x1, RZ, 0xc0, !PT ;  /* 0x0000000106ff7812 */ /* 0x002fe2000786c0ff */
[----:B--2---:R-:W-:-:S12]  /*3890*/  @!P0 BRA `(.L_x_58) ;  /* 0x0000004400008947 */ /* 0x004fd80003800000 */
.L_x_152:
[----:B------:R-:W-:Y:S05]  /*38a0*/  BRA.U !UP2, `(.L_x_59) ;  /* 0x000000010af07547 */ /* 0x000fea000b800000 */
[----:B-1----:R-:W-:Y:S01]  /*38b0*/  IMAD.U32 R0, RZ, RZ, UR14 ;  /* 0x0000000eff007e24 */ /* 0x002fe2000f8e00ff */
[----:B------:R-:W-:-:S04]  /*38c0*/  ULEA UR4, UR13, UR6, 0x3 ;  /* 0x000000060d047291 */ /* 0x000fc8000f8e18ff */
[----:B------:R-:W-:Y:S02]  /*38d0*/  LEA R4, R0, R1, 0x2 ;  /* 0x0000000100047211 */ /* 0x000fe400078e10ff */
[----:B------:R-:W-:-:S04]  /*38e0*/  SHF.L.U32 R0, R2, 0x1f, RZ ;  /* 0x0000001f02007819 */ /* 0x000fc800000006ff */
[----:B------:R-:W5:Y:S01]  /*38f0*/  LDL R4, [R4] ;  /* 0x0000000004047983 */ /* 0x000f620000100800 */
[----:B------:R1:W2:Y:S01]  /*3900*/  SYNCS.PHASECHK.TRANS64.TRYWAIT P2, [UR4], R0 ;  /* 0x00000000ff0075a7 */ /* 0x0002a20008041104 */
[----:B------:R-:W-:Y:S01]  /*3910*/  UPLOP3.LUT UP3, UPT, UPT, UPT, UPT, 0x40, 0x4 ;  /* 0x000000000004789c */ /* 0x000fe20003f6e870 */
[----:B------:R-:W-:Y:S01]  /*3920*/  UMOV UR12, UR15 ;  /* 0x0000000f000c7c82 */ /* 0x000fe20008000000 */
[----:B------:R-:W-:-:S09]  /*3930*/  UMOV UR11, UR13 ;  /* 0x0000000d000b7c82 */ /* 0x000fd20008000000 */
.L_x_62:
[----:B----4-:R-:W-:Y:S01]  /*3940*/  ULEA UR7, UR11, UR6, 0x3 ;  /* 0x000000060b077291 */ /* 0x010fe2000f8e18ff */
[----:B-12---:R-:W-:Y:S11]  /*3950*/  @P2 BRA `(.L_x_60) ;  /* 0x00000000000c2947 */ /* 0x006ff60003800000 */
[----:B------:R-:W-:Y:S04]  /*3960*/  SHF.L.U32 R5, R2, 0x1f, RZ ;  /* 0x0000001f02057819 */ /* 0x000fe800000006ff */
[----:B------:R-:W2:Y:S02]  /*3970*/  SYNCS.PHASECHK.TRANS64.TRYWAIT P0, [UR7], R5 ;  /* 0x00000005ff0075a7 */ /* 0x000ea40008001107 */
[----:B--2---:R-:W-:Y:S05]  /*3980*/  @!P0 BRA `(.L_x_61) ;  /* 0x0000004000dc8947 */ /* 0x004fea0003800000 */
.L_x_60:
[----:B------:R-:W-:Y:S01]  /*3990*/  UISETP.NE.AND UP0, UPT, UR12, URZ, UPT ;  /* 0x000000ff0c00728c */ /* 0x000fe2000bf05270 */
[----:B------:R-:W-:Y:S01]  /*39a0*/  PLOP3.LUT P2, PT, PT, PT, PT, 0x80, 0x8 ;  /* 0x000000000008781c */ /* 0x000fe20003f4f070 */
[----:B------:R-:W-:Y:S01]  /*39b0*/  UIADD3 UR13, UPT, UPT, UR11, 0x1, URZ ;  /* 0x000000010b0d7890 */ /* 0x000fe2000fffe0ff */
[----:B------:R-:W-:Y:S03]  /*39c0*/  ELECT P1, URZ, PT ;  /* 0x0000000000ff782f */ /* 0x000fe60003820000 */
[----:B------:R-:W-:Y:S01]  /*39d0*/  UISETP.NE.AND UP1, UPT, UR13, 0xd, UPT ;  /* 0x0000000d0d00788c */ /* 0x000fe2000bf25270 */
[----:B------:R-:W-:Y:S01]  /*39e0*/  PLOP3.LUT P0, PT, PT, PT, UP0, 0x80, 0x8 ;  /* 0x000000000008781c */ /* 0x000fe20003f0f008 */
[----:B------:R-:W-:Y:S02]  /*39f0*/  ULEA UR26, UR11, UR16, 0x9 ;  /* 0x000000100b1a7291 */ /* 0x000fe4000f8e48ff */
[----:B------:R-:W-:Y:S02]  /*3a00*/  USEL UR10, URZ, 0x1, UP1 ;  /* 0x00000001ff0a7887 */ /* 0x000fe40008800000 */
[----:B------:R-:W-:Y:S02]  /*3a10*/  USEL UR13, UR13, URZ, UP1 ;  /* 0x000000ff0d0d7287 */ /* 0x000fe40008800000 */
[----:B------:R-:W-:Y:S02]  /*3a20*/  ULEA UR28, UR11, UR9, 0x9 ;  /* 0x000000090b1c7291 */ /* 0x000fe4000f8e48ff */
[----:B------:R-:W-:Y:S01]  /*3a30*/  @UP0 ULEA UR4, UR13, UR6, 0x3 ;  /* 0x000000060d040291 */ /* 0x000fe2000f8e18ff */
[----:B------:R-:W-:Y:S01]  /*3a40*/  LOP3.LUT R2, R2, UR10, RZ, 0x3c, !PT ;  /* 0x0000000a02027c12 */ /* 0x000fe2000f8e3cff */
[----:B------:R-:W-:Y:S02]  /*3a50*/  UIADD3 UR36, UPT, UPT, UR26, 0x80, URZ ;  /* 0x000000801a247890 */ /* 0x000fe4000fffe0ff */
[----:B------:R-:W-:Y:S01]  /*3a60*/  UIADD3 UR34, UPT, UPT, UR28, 0x2, URZ ;  /* 0x000000021c227890 */ /* 0x000fe2000fffe0ff */
[----:B-1----:R-:W-:Y:S01]  /*3a70*/  @P0 SHF.L.U32 R0, R2, 0x1f, RZ ;  /* 0x0000001f02000819 */ /* 0x002fe200000006ff */
[----:B------:R-:W-:Y:S02]  /*3a80*/  UIADD3 UR32, UPT, UPT, UR26, 0x100, URZ ;  /* 0x000001001a207890 */ /* 0x000fe4000fffe0ff */
[----:B------:R-:W-:Y:S01]  /*3a90*/  UIADD3 UR30, UPT, UPT, UR28, 0x4, URZ ;  /* 0x000000041c1e7890 */ /* 0x000fe2000fffe0ff */
[----:B------:R4:W1:Y:S01]  /*3aa0*/  @P0 SYNCS.PHASECHK.TRANS64.TRYWAIT P2, [UR4], R0 ;  /* 0x00000000ff0005a7 */ /* 0x0008620008041104 */
[----:B------:R-:W-:Y:S02]  /*3ab0*/  ELECT P0, URZ, PT ;  /* 0x0000000000ff782f */ /* 0x000fe40003800000 */
[C---:B-----5:R-:W-:Y:S01]  /*3ac0*/  @P1 R2UR.BROADCAST UR4, R4.reuse ;  /* 0x00000000040412ca */ /* 0x060fe200008e0000 */
[----:B------:R-:W-:Y:S10]  /*3ad0*/  UIADD3 UR7, UPT, UPT, UR7, 0x68, URZ ;  /* 0x0000006807077890 */ /* 0x000ff4000fffe0ff */
[C---:B------:R-:W-:Y:S02]  /*3ae0*/  @P0 R2UR.BROADCAST UR10, R4.reuse ;  /* 0x00000000040a02ca */ /* 0x040fe400008e0000 */
[----:B------:R-:W-:Y:S01]  /*3af0*/  ELECT P0, URZ, PT ;  /* 0x0000000000ff782f */ /* 0x000fe20003800000 */
[----:B------:R-:W-:Y:S01]  /*3b00*/  UMOV UR27, 0x40004040 ;  /* 0x40004040001b7882 */ /* 0x000fe20000000000 */
[----:B------:R-:W-:Y:S01]  /*3b10*/  UMOV UR29, 0x40004040 ;  /* 0x40004040001d7882 */ /* 0x000fe20000000000 */
[----:B------:R-:W-:Y:S01]  /*3b20*/  UMOV UR37, 0x40004040 ;  /* 0x4000404000257882 */ /* 0x000fe20000000000 */
[----:B------:R-:W-:Y:S01]  /*3b30*/  UMOV UR35, 0x40004040 ;  /* 0x4000404000237882 */ /* 0x000fe20000000000 */
[----:B------:R-:W-:Y:S01]  /*3b40*/  UMOV UR33, 0x40004040 ;  /* 0x4000404000217882 */ /* 0x000fe20000000000 */
[----:B------:R-:W-:Y:S01]  /*3b50*/  UMOV UR31, 0x40004040 ;  /* 0x40004040001f7882 */ /* 0x000fe20000000000 */
[----:B------:R-:W-:Y:S01]  /*3b60*/  UMOV UR11, UR13 ;  /* 0x0000000d000b7c82 */ /* 0x000fe20008000000 */
[----:B------:R2:W-:Y:S01]  /*3b70*/  UTCHMMA gdesc[UR28], gdesc[UR26], tmem[UR4], tmem[UR24], idesc[UR25], UP3 ;  /* 0x00ff181a1c0075ea */ /* 0x0005e20009800004 */
[----:B------:R-:W-:Y:S02]  /*3b80*/  UPLOP3.LUT UP3, UPT, UPT, UPT, UPT, 0x80, 0x8 ;  /* 0x000000000008789c */ /* 0x000fe40003f6f070 */
[----:B------:R3:W-:Y:S01]  /*3b90*/  UTCHMMA gdesc[UR34], gdesc[UR36], tmem[UR10], tmem[UR22], idesc[UR23], UPT ;  /* 0x00ff1624220075ea */ /* 0x0007e2000b80000a */
[----:B--2---:R-:W-:Y:S01]  /*3ba0*/  UIADD3 UR26, UPT, UPT, UR26, 0x180, URZ ;  /* 0x000001801a1a7890 */ /* 0x004fe2000fffe0ff */
[C---:B------:R-:W-:Y:S02]  /*3bb0*/  @P0 R2UR.BROADCAST UR4, R4.reuse ;  /* 0x00000000040402ca */ /* 0x040fe400008e0000 */
[----:B------:R-:W-:Y:S11]  /*3bc0*/  ELECT P0, URZ, PT ;  /* 0x0000000000ff782f */ /* 0x000ff60003800000 */
[----:B------:R-:W-:Y:S02]  /*3bd0*/  @!UPT UIADD3 URZ, UPT, UPT, URZ, URZ, URZ ;  /* 0x000000fffffff290 */ /* 0x000fe4000fffe0ff */
[----:B---3--:R-:W-:Y:S01]  /*3be0*/  @P0 R2UR.BROADCAST UR10, R4 ;  /* 0x00000000040a02ca */ /* 0x008fe200008e0000 */
[----:B------:R-:W-:Y:S01]  /*3bf0*/  UIADD3 UR28, UPT, UPT, UR28, 0x6, URZ ;  /* 0x000000061c1c7890 */ /* 0x000fe2000fffe0ff */
[----:B------:R2:W-:Y:S11]  /*3c00*/  UTCHMMA gdesc[UR30], gdesc[UR32], tmem[UR4], tmem[UR20], idesc[UR21], UPT ;  /* 0x00ff14201e0075ea */ /* 0x0005f6000b800004 */
[----:B------:R4:W-:Y:S01]  /*3c10*/  UTCHMMA gdesc[UR28], gdesc[UR26], tmem[UR10], tmem[UR18], idesc[UR19], UPT ;  /* 0x00ff121a1c0075ea */ /* 0x0009e2000b80000a */
[----:B------:R4:W-:Y:S01]  /*3c20*/  UTCBAR [UR7], URZ ;  /* 0x000000ff070073e9 */ /* 0x0009e200080000ff */
[----:B--2---:R-:W-:Y:S02]  /*3c30*/  UIADD3 UR4, UPT, UPT, UR12, 0x1, URZ ;  /* 0x000000010c047890 */ /* 0x004fe4000fffe0ff */
[----:B------:R-:W-:Y:S02]  /*3c40*/  UIADD3 UR12, UPT, UPT, UR12, -0x1, URZ ;  /* 0xffffffff0c0c7890 */ /* 0x000fe4000fffe0ff */
[----:B------:R-:W-:Y:S09]  /*3c50*/  UISETP.GT.U32.AND UP0, UPT, UR4, 0x1, UPT ;  /* 0x000000010400788c */ /* 0x000ff2000bf04070 */
[----:B------:R-:W-:Y:S05]  /*3c60*/  BRA.U UP0, `(.L_x_62) ;  /* 0xfffffffd00347547 */ /* 0x000fea000b83ffff */
.L_x_59:
[----:B------:R-:W-:Y:S01]  /*3c70*/  UIADD3 UR14, UPT, UPT, UR14, 0x1, URZ ;  /* 0x000000010e0e7890 */ /* 0x000fe2000fffe0ff */
[----:B------:R-:W-:Y:S01]  /*3c80*/  LOP3.LUT R3, R3, 0x1, RZ, 0x3c, !PT ;  /* 0x0000000103037812 */ /* 0x000fe200078e3cff */
[----:B------:R-:W-:Y:S02]  /*3c90*/  UIADD3 UR8, UPT, UPT, UR8, 0x120, URZ ;  /* 0x0000012008087890 */ /* 0x000fe4000fffe0ff */
[----:B------:R-:W-:-:S04]  /*3ca0*/  UISETP.NE.AND UP0, UPT, UR14, 0x2, UPT ;  /* 0x000000020e00788c */ /* 0x000fc8000bf05270 */
[----:B------:R-:W-:Y:S02]  /*3cb0*/  USEL UR4, URZ, 0x1, UP0 ;  /* 0x00000001ff047887 */ /* 0x000fe40008000000 */
[----:B------:R-:W-:Y:S01]  /*3cc0*/  USEL UR14, UR14, URZ, UP0 ;  /* 0x000000ff0e0e7287 */ /* 0x000fe20008000000 */
[----:B------:R2:W-:Y:S03]  /*3cd0*/  UTCBAR [UR8], URZ ;  /* 0x000000ff080073e9 */ /* 0x0005e600080000ff */
[----:B------:R-:W-:Y:S01]  /*3ce0*/  LOP3.LUT R8, R8, UR4, RZ, 0x3c, !PT ;  /* 0x0000000408087c12 */ /* 0x000fe2000f8e3cff */
[----:B------:R-:W-:Y:S07]  /*3cf0*/  @P3 BRA `(.L_x_63) ;  /* 0xfffffff800a83947 */ /* 0x000fee000383ffff */
[----:B------:R-:W3:Y:S01]  /*3d00*/  S2UR UR4, SR_CgaCtaId ;  /* 0x00000000000479c3 */ /* 0x000ee20000008800 */
[----:B------:R-:W-:Y:S01]  /*3d10*/  ELECT P0, URZ, PT ;  /* 0x0000000000ff782f */ /* 0x000fe20003800000 */
[----:B-1--4-:R-:W-:Y:S01]  /*3d20*/  IMAD.MOV.U32 R0, RZ, RZ, 0x1 ;  /* 0x00000001ff007424 */ /* 0x012fe200078e00ff */
[----:B------:R-:W-:Y:S01]  /*3d30*/  UIADD3 UR6, UPT, UPT, UR6, 0x130, URZ ;  /* 0x0000013006067890 */ /* 0x000fe2000fffe0ff */
[----:B------:R-:W-:Y:S01]  /*3d40*/  SHF.L.U32 R3, R8, 0x1f, RZ ;  /* 0x0000001f08037819 */ /* 0x000fe200000006ff */
[----:B------:R-:W-:-:S03]  /*3d50*/  UMOV UR5, 0x40 ;  /* 0x0000004000057882 */ /* 0x000fc60000000000 */
[----:B------:R-:W-:Y:S01]  /*3d60*/  UVIRTCOUNT.DEALLOC.SMPOOL 0x80 ;  /* 0x000000800000784c */ /* 0x000fe20000000000 */
[----:B---3--:R-:W-:Y:S02]  /*3d70*/  ULEA UR4, UR4, UR5, 0x18 ;  /* 0x0000000504047291 */ /* 0x008fe4000f8ec0ff */
[----:B------:R-:W-:-:S07]  /*3d80*/  ULEA UR5, UR14, UR6, 0x3 ;  /* 0x000000060e057291 */ /* 0x000fce000f8e18ff */
[----:B------:R1:W-:Y:S02]  /*3d90*/  @P0 STS.U8 [UR4+0x1c], R0 ;  /* 0x00001c00ff000988 */ /* 0x0003e40008000004 */
[----:B------:R-:W3:Y:S02]  /*3da0*/  SYNCS.PHASECHK.TRANS64.TRYWAIT P0, [UR5], R3 ;  /* 0x00000003ff0075a7 */ /* 0x000ee40008001105 */
[----:B-1-3--:R-:W-:Y:S05]  /*3db0*/  @!P0 BRA `(.L_x_64) ;  /* 0x0000003c00e88947 */ /* 0x00afea0003800000 */
.L_x_155:
[----:B------:R-:W-:-:S04]  /*3dc0*/  UIADD3 UR7, UPT, UPT, UR14, 0x1, URZ ;  /* 0x000000010e077890 */ /* 0x000fc8000fffe0ff */
[----:B------:R-:W-:-:S04]  /*3dd0*/  UISETP.NE.AND UP0, UPT, UR7, 0x2, UPT ;  /* 0x000000020700788c */ /* 0x000fc8000bf05270 */
[----:B------:R-:W-:Y:S02]  /*3de0*/  USEL UR5, URZ, 0x1, UP0 ;  /* 0x00000001ff057887 */ /* 0x000fe40008000000 */
[----:B------:R-:W-:-:S04]  /*3df0*/  USEL UR7, UR7, URZ, UP0 ;  /* 0x000000ff07077287 */ /* 0x000fc80008000000 */
[----:B------:R-:W-:Y:S01]  /*3e00*/  ULEA UR7, UR7, UR6, 0x3 ;  /* 0x0000000607077291 */ /* 0x000fe2000f8e18ff */
[----:B-1----:R-:W-:-:S04]  /*3e10*/  LOP3.LUT R3, R8, UR5, RZ, 0x3c, !PT ;  /* 0x0000000508037c12 */ /* 0x002fc8000f8e3cff */
[----:B------:R-:W-:-:S04]  /*3e20*/  SHF.L.U32 R3, R3, 0x1f, RZ ;  /* 0x0000001f03037819 */ /* 0x000fc800000006ff */
[----:B------:R-:W1:Y:S02]  /*3e30*/  SYNCS.PHASECHK.TRANS64.TRYWAIT P0, [UR7], R3 ;  /* 0x00000003ff0075a7 */ /* 0x000e640008001107 */
[----:B-1----:R-:W-:Y:S05]  /*3e40*/  @!P0 BRA `(.L_x_65) ;  /* 0x0000003c00dc8947 */ /* 0x002fea0003800000 */
.L_x_157:
[----:B------:R-:W-:Y:S01]  /*3e50*/  NOP ;  /* 0x0000000000007918 */ /* 0x000fe20000000000 */
[----:B-1----:R-:W1:Y:S01]  /*3e60*/  LDS R0, [UR4+0x14] ;  /* 0x00001404ff007984 */ /* 0x002e620008000800 */
[----:B------:R-:W-:Y:S01]  /*3e70*/  LOP3.LUT R2, R9, 0xffff, RZ, 0xc0, !PT ;  /* 0x0000ffff09027812 */ /* 0x000fe200078ec0ff */
[----:B------:R-:W-:Y:S02]  /*3e80*/  IMAD.MOV.U32 R3, RZ, RZ, 0xffff ;  /* 0x0000ffffff037424 */ /* 0x000fe400078e00ff */
[----:B------:R-:W-:Y:S01]  /*3e90*/  IMAD.MOV.U32 R5, RZ, RZ, 0x1 ;  /* 0x00000001ff057424 */ /* 0x000fe200078e00ff */
[----:B------:R-:W-:-:S04]  /*3ea0*/  SHF.R.U32.HI R2, RZ, 0x5, R2 ;  /* 0x00000005ff027819 */ /* 0x000fc80000011602 */
[-C--:B------:R-:W-:Y:S02]  /*3eb0*/  SHF.L.U32 R3, R3, R2.reuse, RZ ;  /* 0x0000000203037219 */ /* 0x080fe400000006ff */
[----:B------:R-:W-:Y:S02]  /*3ec0*/  SHF.L.U32 R5, R5, R2, RZ ;  /* 0x0000000205057219 */ /* 0x000fe400000006ff */
[----:B-1----:R-:W-:-:S04]  /*3ed0*/  LOP3.LUT R0, R0, R3, RZ, 0xc0, !PT ;  /* 0x0000000300007212 */ /* 0x002fc800078ec0ff */
[----:B------:R-:W-:-:S13]  /*3ee0*/  ISETP.NE.AND P0, PT, R0, R3, PT ;  /* 0x000000030000720c */ /* 0x000fda0003f05270 */
[----:B------:R-:W-:Y:S05]  /*3ef0*/  @P0 BRA `(.L_x_66) ;  /* 0x00000000005c0947 */ /* 0x000fea0003800000 */
[----:B------:R-:W1:Y:S02]  /*3f00*/  LDS R0, [UR4+0x18] ;  /* 0x00001804ff007984 */ /* 0x000e640008000800 */
[----:B-1----:R-:W-:-:S04]  /*3f10*/  LOP3.LUT R0, R0, R5, RZ, 0xc0, !PT ;  /* 0x0000000500007212 */ /* 0x002fc800078ec0ff */
[----:B------:R-:W-:-:S13]  /*3f20*/  ISETP.NE.AND P0, PT, R0, R5, PT ;  /* 0x000000050000720c */ /* 0x000fda0003f05270 */
[----:B------:R-:W-:Y:S05]  /*3f30*/  @P0 BRA `(.L_x_67) ;  /* 0x0000000000400947 */ /* 0x000fea0003800000 */
[----:B--2---:R-:W-:Y:S01]  /*3f40*/  R2UR UR8, R3 ;  /* 0x00000000030872ca */ /* 0x004fe200000e0000 */
[----:B------:R-:W1:Y:S01]  /*3f50*/  S2R R2, SR_LANEID ;  /* 0x0000000000027919 */ /* 0x000e620000000000 */
[----:B------:R-:W-:Y:S01]  /*3f60*/  LOP3.LUT R5, RZ, R5, RZ, 0x33, !PT ;  /* 0x00000005ff057212 */ /* 0x000fe200078e33ff */
[----:B------:R-:W-:Y:S02]  /*3f70*/  VOTEU.ANY UR7, UPT, PT ;  /* 0x0000000000077886 */ /* 0x000fe400038e0100 */
[----:B------:R-:W-:Y:S01]  /*3f80*/  UFLO.U32 UR7, UR7 ;  /* 0x00000007000772bd */ /* 0x000fe200080e0000 */
[----:B------:R-:W2:Y:S07]  /*3f90*/  REDUX UR5, R5 ;  /* 0x00000000050573c4 */ /* 0x000eae0000000000 */
[----:B------:R-:W-:-:S06]  /*3fa0*/  ULOP3.LUT UR8, URZ, UR8, URZ, 0x33, !UPT ;  /* 0x00000008ff087292 */ /* 0x000fcc000f8e33ff */
[----:B------:R-:W-:-:S04]  /*3fb0*/  IMAD.U32 R0, RZ, RZ, UR8 ;  /* 0x00000008ff007e24 */ /* 0x000fc8000f8e00ff */
[----:B------:R-:W3:Y:S02]  /*3fc0*/  REDUX UR6, R0 ;  /* 0x00000000000673c4 */ /* 0x000ee40000000000 */
[----:B------:R4:W-:Y:S01]  /*3fd0*/  UTCATOMSWS.AND URZ, UR8 ;  /* 0x0000000800ff79e3 */ /* 0x0009e20008000000 */
[----:B-1----:R-:W-:Y:S01]  /*3fe0*/  ISETP.EQ.U32.AND P0, PT, R2, UR7, PT ;  /* 0x0000000702007c0c */ /* 0x002fe2000bf02070 */
[----:B--2---:R-:W-:Y:S02]  /*3ff0*/  IMAD.U32 R2, RZ, RZ, UR5 ;  /* 0x00000005ff027e24 */ /* 0x004fe4000f8e00ff */
[----:B---3--:R-:W-:-:S10]  /*4000*/  IMAD.U32 R3, RZ, RZ, UR6 ;  /* 0x00000006ff037e24 */ /* 0x008fd4000f8e00ff */
[----:B------:R4:W-:Y:S04]  /*4010*/  @P0 ATOMS.AND RZ, [UR4+0x14], R3 ;  /* 0x00001403ffff098c */ /* 0x0009e8000a800004 */
[----:B------:R4:W-:Y:S01]  /*4020*/  @P0 ATOMS.AND RZ, [UR4+0x18], R2 ;  /* 0x00001802ffff098c */ /* 0x0009e2000a800004 */
[----:B------:R-:W-:Y:S05]  /*4030*/  BRA `(.L_x_68) ;  /* 0x0000000000147947 */ /* 0x000fea0003800000 */
.L_x_67:
[----:B------:R-:W-:Y:S02]  /*4040*/  MOV R2, 0x4060 ;  /* 0x0000406000027802 */ /* 0x000fe40000000f00 */
[----:B--2--5:R-:W-:Y:S05]  /*4050*/  CALL.REL.NOINC `($__internal_0_$__cuda_sm10x_tcgen05_guardrail_trap_col_being_dealloced_not_returned_by_alloc) ;  /* 0x0000004000507944 */ /* 0x024fea0003c00000 */
[----:B------:R-:W-:Y:S05]  /*4060*/  BRA `(.L_x_68) ;  /* 0x0000000000087947 */ /* 0x000fea0003800000 */
.L_x_66:
[----:B------:R-:W-:Y:S02]  /*4070*/  MOV R2, 0x4090 ;  /* 0x0000409000027802 */ /* 0x000fe40000000f00 */
[----:B--2--5:R-:W-:Y:S05]  /*4080*/  CALL.REL.NOINC `($__internal_2_$__cuda_sm10x_tcgen05_guardrail_trap_unallocated_columns_being_dealloced) ;  /* 0x00000040005c7944 */ /* 0x024fea0003c00000 */
.L_x_68:
[----:B------:R-:W-:Y:S01]  /*4090*/  NOP ;  /* 0x0000000000007918 */ /* 0x000fe20000000000 */
[----:B----4-:R-:W-:Y:S05]  /*40a0*/  EXIT ;  /* 0x000000000000794d */ /* 0x010fea0003800000 */
.L_x_52:
[----:B------:R-:W-:-:S09]  /*40b0*/  UISETP.NE.OR UP1, UPT, UR6, 0x3, !UP1 ;  /* 0x000000030600788c */ /* 0x000fd2000cf25670 */
[----:B------:R-:W-:Y:S05]  /*40c0*/  BRA.U UP1, `(.L_x_69) ;  /* 0x0000000d01e87547 */ /* 0x000fea000b800000 */
[----:B------:R-:W1:Y:S01]  /*40d0*/  LDC.64 R8, c[0x0][0x888] ;  /* 0x00022200ff087b82 */ /* 0x000e620000000a00 */
[----:B------:R-:W-:Y:S01]  /*40e0*/  UMOV UR7, 0x400 ;  /* 0x0000040000077882 */ /* 0x000fe20000000000 */
[----:B------:R-:W-:Y:S01]  /*40f0*/  IMAD.MOV.U32 R40, RZ, RZ, 0x1 ;  /* 0x00000001ff287424 */ /* 0x000fe200078e00ff */
[----:B------:R-:W-:Y:S01]  /*4100*/  ULEA UR7, UR45, UR7, 0x18 ;  /* 0x000000072d077291 */ /* 0x000fe2000f8ec0ff */
[----:B------:R-:W-:Y:S01]  /*4110*/  IMAD.MOV.U32 R36, RZ, RZ, RZ ;  /* 0x000000ffff247224 */ /* 0x000fe200078e00ff */
[----:B------:R-:W-:Y:S02]  /*4120*/  UPLOP3.LUT UP0, UPT, UPT, UPT, UPT, 0x40, 0x4 ;  /* 0x000000000004789c */ /* 0x000fe40003f0e870 */
[----:B------:R-:W-:Y:S01]  /*4130*/  UIADD3 UR6, UPT, UPT, UR7, 0x118, URZ ;  /* 0x0000011807067890 */ /* 0x000fe2000fffe0ff */
[----:B-----5:R-:W2:Y:S01]  /*4140*/  LDC.64 R32, c[0x0][0x988] ;  /* 0x00026200ff207b82 */ /* 0x020ea20000000a00 */
[----:B------:R-:W-:Y:S02]  /*4150*/  UMOV UR18, URZ ;  /* 0x000000ff00127c82 */ /* 0x000fe40008000000 */
[----:B------:R-:W-:-:S05]  /*4160*/  UPRMT UR6, URZ, 0x654, UR6 ;  /* 0x00000654ff067896 */ /* 0x000fca0008000006 */
[----:B------:R-:W4:Y:S08]  /*4170*/  LDC.64 R24, c[0x0][0x980] ;  /* 0x00026000ff187b82 */ /* 0x000f300000000a00 */
[----:B------:R-:W3:Y:S01]  /*4180*/  LDC R0, c[0x0][0xb30] ;  /* 0x0002cc00ff007b82 */ /* 0x000ee20000000800 */
[----:B-1----:R-:W-:-:S04]  /*4190*/  ISETP.NE.U32.AND P0, PT, R8, RZ, PT ;  /* 0x000000ff0800720c */ /* 0x002fc80003f05070 */
[----:B------:R-:W-:-:S03]  /*41a0*/  ISETP.NE.AND.EX P0, PT, R9, RZ, PT, P0 ;  /* 0x000000ff0900720c */ /* 0x000fc60003f05300 */
[----:B------:R-:W1:Y:S01]  /*41b0*/  LDC R37, c[0x0][0x370] ;  /* 0x0000dc00ff257b82 */ /* 0x000e620000000800 */
[C---:B--2---:R-:W-:Y:S02]  /*41c0*/  ISETP.NE.AND P2, PT, R33.reuse, 0x1, PT ;  /* 0x000000012100780c */ /* 0x044fe40003f45270 */
[----:B------:R-:W-:Y:S01]  /*41d0*/  R2UR UR4, R33 ;  /* 0x00000000210472ca */ /* 0x000fe200000e0000 */
[----:B------:R-:W-:-:S04]  /*41e0*/  IMAD.MOV.U32 R33, RZ, RZ, 0x1000 ;  /* 0x00001000ff217424 */ /* 0x000fc800078e00ff */
[----:B------:R-:W2:Y:S01]  /*41f0*/  LDC R2, c[0x0][0xb0c] ;  /* 0x0002c300ff027b82 */ /* 0x000ea20000000800 */
[----:B----4-:R-:W-:Y:S01]  /*4200*/  R2UR UR5, R24 ;  /* 0x00000000180572ca */ /* 0x010fe200000e0000 */
[----:B------:R-:W-:-:S04]  /*4210*/  VOTEU.ANY UP3, P0 ;  /* 0x0000000000ff7886 */ /* 0x000fc80000060100 */
[----:B------:R-:W-:Y:S02]  /*4220*/  VOTEU.ANY UP2, P2 ;  /* 0x0000000000ff7886 */ /* 0x000fe40001040100 */
[----:B------:R-:W4:Y:S01]  /*4230*/  LDC R27, c[0x0][0xb20] ;  /* 0x0002c800ff1b7b82 */ /* 0x000f220000000800 */
[----:B---3--:R-:W-:-:S07]  /*4240*/  ISETP.NE.AND P1, PT, R0, 0x1, PT ;  /* 0x000000010000780c */ /* 0x008fce0003f25270 */
[----:B------:R-:W3:Y:S08]  /*4250*/  LDC.64 R38, c[0x0][0x348] ;  /* 0x0000d200ff267b82 */ /* 0x000ef00000000a00 */
[----:B------:R-:W1:Y:S08]  /*4260*/  LDC.64 R20, c[0x0][0xb10] ;  /* 0x0002c400ff147b82 */ /* 0x000e700000000a00 */
[----:B------:R-:W1:Y:S08]  /*4270*/  LDC.64 R6, c[0x0][0xb18] ;  /* 0x0002c600ff067b82 */ /* 0x000e700000000a00 */
[----:B------:R-:W1:Y:S08]  /*4280*/  LDC.64 R4, c[0x0][0xb28] ;  /* 0x0002ca00ff047b82 */ /* 0x000e700000000a00 */
[----:B------:R-:W1:Y:S08]  /*4290*/  LDC.64 R16, c[0x0][0x890] ;  /* 0x00022400ff107b82 */ /* 0x000e700000000a00 */
[----:B------:R-:W1:Y:S08]  /*42a0*/  LDC.64 R22, c[0x0][0x990] ;  /* 0x00026400ff167b82 */ /* 0x000e700000000a00 */
[----:B--234-:R-:W1:Y:S02]  /*42b0*/  LDC R34, c[0x0][0x374] ;  /* 0x0000dd00ff227b82 */ /* 0x01ce640000000800 */
.L_x_78:
[----:B------:R-:W-:Y:S04]  /*42c0*/  SHF.L.U32 R3, R36, 0x1f, RZ ;  /* 0x0000001f24037819 */ /* 0x000fe800000006ff */
[----:B--2---:R-:W2:Y:S02]  /*42d0*/  SYNCS.PHASECHK.TRANS64.TRYWAIT P0, [UR7+0x110], R3 ;  /* 0x00011003ff0075a7 */ /* 0x004ea40008001107 */
[----:B--2---:R-:W-:Y:S05]  /*42e0*/  @!P0 BRA `(.L_x_70) ;  /* 0x0000003800cc8947 */ /* 0x004fea0003800000 */
.L_x_159:
[----:B------:R-:W3:Y:S01]  /*42f0*/  LDS.128 R28, [UR7+0x150] ;  /* 0x00015007ff1c7984 */ /* 0x000ee20008000c00 */
[----:B------:R-:W-:Y:S01]  /*4300*/  ISETP.GE.AND P0, PT, R26, 0x1, PT ;  /* 0x000000011a00780c */ /* 0x000fe20003f06270 */
[----:B------:R-:W-:Y:S01]  /*4310*/  @!PT LDS RZ, [RZ] ;  /* 0x00000000fffff984 */ /* 0x000fe20000000800 */
[----:B------:R-:W-:Y:S01]  /*4320*/  @!PT LDS RZ, [RZ] ;  /* 0x00000000fffff984 */ /* 0x000fe20000000800 */
[----:B------:R-:W-:Y:S01]  /*4330*/  @!PT LDS RZ, [RZ] ;  /* 0x00000000fffff984 */ /* 0x000fe20000000800 */
[----:B------:R-:W-:Y:S01]  /*4340*/  @!PT LDS RZ, [RZ] ;  /* 0x00000000fffff984 */ /* 0x000fe20000000800 */
[----:B------:R4:W-:Y:S06]  /*4350*/  MEMBAR.ALL.CTA ;  /* 0x0000000000007992 */ /* 0x0009ec0000008000 */
[----:B----4-:R-:W4:Y:S02]  /*4360*/  FENCE.VIEW.ASYNC.S ;  /* 0x00000000000073c6 */ /* 0x010f240000000000 */
[----:B----4-:R-:W-:Y:S01]  /*4370*/  SYNCS.ARRIVE.TRANS64.RED.A1T0 RZ, [UR6], RZ ;  /* 0x000000ffffff79a7 */ /* 0x010fe20008100406 */
[----:B---3--:R-:W-:Y:S11]  /*4380*/  LOP3.LUT P3, RZ, R30, 0x1, RZ, 0xc0, !PT ;  /* 0x000000011eff7812 */ /* 0x008ff6000786c0ff */
[----:B------:R-:W-:Y:S02]  /*4390*/  @!UPT UIADD3 URZ, UPT, UPT, URZ, URZ, URZ ;  /* 0x000000fffffff290 */ /* 0x000fe4000fffe0ff */
[----:B------:R-:W-:Y:S02]  /*43a0*/  @P3 MOV R13, R28 ;  /* 0x0000001c000d3202 */ /* 0x000fe40000000f00 */
[----:B------:R-:W-:Y:S01]  /*43b0*/  @P3 LOP3.LUT R8, R29, 0xffff, RZ, 0xc0, !PT ;  /* 0x0000ffff1d083812 */ /* 0x000fe200078ec0ff */
[----:B------:R-:W-:Y:S06]  /*43c0*/  @!P0 BRA `(.L_x_71) ;  /* 0x0000000000a48947 */ /* 0x000fec0003800000 */
[----:B-1----:R-:W-:Y:S01]  /*43d0*/  IMAD.HI.U32 R44, R34, R7, RZ ;  /* 0x00000007222c7227 */ /* 0x002fe200078e00ff */
[----:B------:R-:W-:Y:S02]  /*43e0*/  ISETP.NE.AND P0, PT, R6, 0x1, PT ;  /* 0x000000010600780c */ /* 0x000fe40003f05270 */
[----:B------:R-:W-:Y:S01]  /*43f0*/  ISETP.NE.AND P2, PT, R26, 0x1, PT ;  /* 0x000000011a00780c */ /* 0x000fe20003f45270 */
[-C--:B------:R-:W-:Y:S01]  /*4400*/  IMAD.HI.U32 R42, R37, R20.reuse, RZ ;  /* 0x00000014252a7227 */ /* 0x080fe200078e00ff */
[----:B------:R-:W-:Y:S02]  /*4410*/  SHF.R.U32.HI R41, RZ, R27, R44 ;  /* 0x0000001bff297219 */ /* 0x000fe4000001162c */
[----:B------:R-:W-:Y:S01]  /*4420*/  ISETP.NE.AND P4, PT, R2, 0x1, PT ;  /* 0x000000010200780c */ /* 0x000fe20003f85270 */
[----:B------:R-:W-:Y:S01]  /*4430*/  IMAD.HI.U32 R48, R8, R7, RZ ;  /* 0x0000000708307227 */ /* 0x000fe200078e00ff */
[----:B------:R-:W-:Y:S02]  /*4440*/  SHF.R.U32.HI R42, RZ, R21, R42 ;  /* 0x00000015ff2a7219 */ /* 0x000fe4000001162a */
[----:B--2---:R-:W-:Y:S01]  /*4450*/  SEL R3, R34, R41, !P0 ;  /* 0x0000002922037207 */ /* 0x004fe20004000000 */
[----:B------:R-:W-:Y:S01]  /*4460*/  IMAD.HI.U32 R44, R13, R20, RZ ;  /* 0x000000140d2c7227 */ /* 0x000fe200078e00ff */
[----:B------:R-:W-:Y:S02]  /*4470*/  SEL R11, R37, R42, !P4 ;  /* 0x0000002a250b7207 */ /* 0x000fe40006000000 */
[----:B------:R-:W-:Y:S01]  /*4480*/  SHF.R.U32.HI R41, RZ, R27, R48 ;  /* 0x0000001bff297219 */ /* 0x000fe20000011630 */
[-C--:B------:R-:W-:Y:S01]  /*4490*/  IMAD.HI.U32 R46, R3, R4.reuse, RZ ;  /* 0x00000004032e7227 */ /* 0x080fe200078e00ff */
[----:B------:R-:W-:Y:S02]  /*44a0*/  SHF.R.U32.HI R44, RZ, R21, R44 ;  /* 0x00000015ff2c7219 */ /* 0x000fe4000001162c */
[----:B------:R-:W-:Y:S01]  /*44b0*/  SEL R9, R8, R41, !P0 ;  /* 0x0000002908097207 */ /* 0x000fe20004000000 */
[-C--:B------:R-:W-:Y:S01]  /*44c0*/  IMAD.HI.U32 R42, R11, R4.reuse, RZ ;  /* 0x000000040b2a7227 */ /* 0x080fe200078e00ff */
[-C--:B------:R-:W-:Y:S03]  /*44d0*/  @P2 SHF.R.U32.HI R3, RZ, R5.reuse, R46 ;  /* 0x00000005ff032219 */ /* 0x080fe6000001162e */
[----:B------:R-:W-:Y:S01]  /*44e0*/  IMAD.HI.U32 R14, R9, R4, RZ ;  /* 0x00000004090e7227 */ /* 0x000fe200078e00ff */
[----:B------:R-:W-:Y:S03]  /*44f0*/  @P2 SHF.R.U32.HI R11, RZ, R5, R42 ;  /* 0x00000005ff0b2219 */ /* 0x000fe6000001162a */
[C---:B------:R-:W-:Y:S01]  /*4500*/  IMAD R10, R26.reuse, R3, RZ ;  /* 0x000000031a0a7224 */ /* 0x040fe200078e02ff */
[----:B------:R-:W-:Y:S01]  /*4510*/  SEL R3, R13, R44, !P4 ;  /* 0x0000002c0d037207 */ /* 0x000fe20006000000 */
[C---:B------:R-:W-:Y:S01]  /*4520*/  IMAD R12, R26.reuse, R11, RZ ;  /* 0x0000000b1a0c7224 */ /* 0x040fe200078e02ff */
[-C--:B------:R-:W-:Y:S02]  /*4530*/  SHF.R.U32.HI R14, RZ, R5.reuse, R14 ;  /* 0x00000005ff0e7219 */ /* 0x080fe4000001160e */
[C---:B------:R-:W-:Y:S02]  /*4540*/  ISETP.GE.AND P0, PT, R9.reuse, R10, PT ;  /* 0x0000000a0900720c */ /* 0x040fe40003f06270 */
[----:B------:R-:W-:Y:S02]  /*4550*/  SEL R15, R9, R14, !P2 ;  /* 0x0000000e090f7207 */ /* 0x000fe40005000000 */
[C---:B------:R-:W-:Y:S03]  /*4560*/  ISETP.GE.OR P0, PT, R3.reuse, R12, P0 ;  /* 0x0000000c0300720c */ /* 0x040fe60000706670 */
[----:B------:R-:W-:Y:S04]  /*4570*/  IMAD.MOV R14, RZ, RZ, -R15 ;  /* 0x000000ffff0e7224 */ /* 0x000fe800078e0a0f */
[----:B------:R-:W-:Y:S06]  /*4580*/  IMAD R14, R26, R14, R9 ;  /* 0x0000000e1a0e7224 */ /* 0x000fec00078e0209 */
[C---:B------:R-:W-:Y:S05]  /*4590*/  @!P0 IMAD.HI.U32 R10, R3.reuse, R4, RZ ;  /* 0x00000004030a8227 */ /* 0x040fea00078e00ff */
[----:B------:R-:W-:Y:S04]  /*45a0*/  @!P0 SHF.R.U32.HI R10, RZ, R5, R10 ;  /* 0x00000005ff0a8219 */ /* 0x000fe8000001160a */
[----:B------:R-:W-:Y:S01]  /*45b0*/  @!P0 SEL R0, R3, R10, !P2 ;  /* 0x0000000a03008207 */ /* 0x000fe20005000000 */
[----:B------:R-:W-:Y:S03]  /*45c0*/  IMAD.MOV R10, RZ, RZ, -R3 ;  /* 0x000000ffff0a7224 */ /* 0x000fe600078e0a03 */
[----:B------:R-:W-:Y:S01]  /*45d0*/  @!P0 IADD3 R15, PT, PT, R15, -R0, RZ ;  /* 0x800000000f0f8210 */ /* 0x000fe20007ffe0ff */
[----:B------:R-:W-:Y:S01]  /*45e0*/  @!P0 IMAD R0, R11, R14, R0 ;  /* 0x0000000e0b008224 */ /* 0x000fe200078e0200 */
[----:B------:R-:W-:Y:S01]  /*45f0*/  IADD3 R11, PT, PT, -R9, RZ, RZ ;  /* 0x000000ff090b7210 */ /* 0x000fe20007ffe1ff */
[----:B------:R-:W-:Y:S02]  /*4600*/  IMAD R13, R2, R10, R13 ;  /* 0x0000000a020d7224 */ /* 0x000fe400078e020d */
[----:B------:R-:W-:Y:S02]  /*4610*/  @!P0 IMAD R9, R15, R26, R3 ;  /* 0x0000001a0f098224 */ /* 0x000fe400078e0203 */
[----:B------:R-:W-:Y:S02]  /*4620*/  @!P0 IMAD.MOV.U32 R3, RZ, RZ, R0 ;  /* 0x000000ffff038224 */ /* 0x000fe400078e0000 */
[----:B------:R-:W-:Y:S02]  /*4630*/  IMAD R8, R6, R11, R8 ;  /* 0x0000000b06087224 */ /* 0x000fe400078e0208 */
[----:B------:R-:W-:Y:S02]  /*4640*/  IMAD R13, R3, R2, R13 ;  /* 0x00000002030d7224 */ /* 0x000fe400078e020d */
[----:B------:R-:W-:Y:S02]  /*4650*/  IMAD R8, R9, R6, R8 ;  /* 0x0000000609087224 */ /* 0x000fe400078e0208 */
.L_x_71:
[----:B------:R-:W-:Y:S05]  /*4660*/  BRA.U UP0, `(.L_x_72) ;  /* 0x0000000100107547 */ /* 0x000fea000b800000 */
[----:B--2---:R-:W-:Y:S04]  /*4670*/  MOV R0, UR15 ;  /* 0x0000000f00007c02 */ /* 0x004fe80008000f00 */
[----:B------:R-:W-:Y:S04]  /*4680*/  SHF.L.U32 R3, R0, 0x1f, RZ ;  /* 0x0000001f00037819 */ /* 0x000fe800000006ff */
[----:B------:R-:W2:Y:S02]  /*4690*/  SYNCS.PHASECHK.TRANS64.TRYWAIT P0, [UR7+0x108], R3 ;  /* 0x00010803ff0075a7 */ /* 0x000ea40008001107 */
[----:B--2---:R-:W-:Y:S05]  /*46a0*/  @!P0 BRA `(.L_x_73) ;  /* 0x0000003400f48947 */ /* 0x004fea0003800000 */
.L_x_72:
[----:B-1----:R-:W-:Y:S02]  /*46b0*/  ISETP.NE.U32.AND P2, PT, R16, RZ, PT ;  /* 0x000000ff1000720c */ /* 0x002fe40003f45070 */
[----:B------:R-:W-:Y:S02]  /*46c0*/  R2UR UR10, R18 ;  /* 0x00000000120a72ca */ /* 0x000fe400000e0000 */
[C---:B------:R-:W-:Y:S02]  /*46d0*/  ISETP.NE.AND.EX P2, PT, R17.reuse, RZ, PT, P2 ;  /* 0x000000ff1100720c */ /* 0x040fe40003f45320 */
[----:B------:R-:W-:Y:S04]  /*46e0*/  ISETP.NE.U32.AND P0, PT, R16, RZ, PT ;  /* 0x000000ff1000720c */ /* 0x000fe80003f05070 */
[----:B------:R-:W-:Y:S05]  /*46f0*/  ISETP.NE.AND.EX P0, PT, R17, RZ, PT, P0 ;  /* 0x000000ff1100720c */ /* 0x000fea0003f05300 */
[----:B------:R-:W-:Y:S02]  /*4700*/  USHF.L.U32 UR10, UR10, 0x6, URZ ;  /* 0x000000060a0a7899 */ /* 0x000fe400080006ff */
[----:B------:R-:W-:Y:S10]  /*4710*/  @!P2 BRA `(.L_x_74) ;  /* 0x00000000002ca947 */ /* 0x000ff40003800000 */
[----:B------:R-:W-:Y:S01]  /*4720*/  UPLOP3.LUT UP4, UPT, UPT, UPT, UP3, 0x80, 0x8 ;  /* 0x000000000008789c */ /* 0x000fe20003f8f030 */
[----:B------:R-:W-:Y:S05]  /*4730*/  HFMA2 R63, -RZ, RZ, 0, 5.9604644775390625e-08 ;  /* 0x00000001ff3f7431 */ /* 0x000fea00000001ff */
[----:B------:R-:W-:Y:S11]  /*4740*/  PLOP3.LUT P2, PT, PT, PT, UP4, 0x80, 0x8 ;  /* 0x000000000008781c */ /* 0x000ff60003f4f048 */
[----:B------:R-:W-:Y:S02]  /*4750*/  @!UPT UIADD3 URZ, UPT, UPT, URZ, URZ, URZ ;  /* 0x000000fffffff290 */ /* 0x000fe4000fffe0ff */
[----:B------:R-:W1:Y:S01]  /*4760*/  @P2 LDC.64 R10, c[0x0][0x888] ;  /* 0x00022200ff0a2b82 */ /* 0x000e620000000a00 */
[----:B--2---:R-:W-:Y:S04]  /*4770*/  @P2 IMAD R0, R19, R16, RZ ;  /* 0x0000001013002224 */ /* 0x004fe800078e02ff */
[----:B-1----:R-:W-:Y:S01]  /*4780*/  @P2 IMAD.WIDE R10, R0, 0x4, R10 ;  /* 0x00000004000a2825 */ /* 0x002fe200078e020a */
[----:B------:R-:W-:Y:S04]  /*4790*/  MOV R0, 0x1 ;  /* 0x0000000100007802 */ /* 0x000fe80000000f00 */
[----:B------:R1:W5:Y:S01]  /*47a0*/  @P2 LDG.E R35, desc[UR50][R10.64] ;  /* 0x000000320a232981 */ /* 0x000362000c1e1900 */
[----:B------:R-:W-:Y:S01]  /*47b0*/  @!P2 PRMT R63, R0, 0x7610, R63 ;  /* 0x00007610003fa816 */ /* 0x000fe2000000003f */
[----:B-1----:R-:W3:Y:S06]  /*47c0*/  @!P2 LDC R35, c[0x0][0x880] ;  /* 0x00022000ff23ab82 */ /* 0x002eec0000000800 */
.L_x_74:
[----:B---3-5:R-:W-:Y:S01]  /*47d0*/  @!P0 FSETP.EQ.AND P4, PT, R35, RZ, PT ;  /* 0x000000ff2300820b */ /* 0x028fe20003f82000 */
[----:B------:R-:W-:Y:S01]  /*47e0*/  @!UPT UIADD3 URZ, UPT, UPT, URZ, URZ, URZ ;  /* 0x000000fffffff290 */ /* 0x000fe2000fffe0ff */
[----:B------:R-:W-:Y:S11]  /*47f0*/  @!P0 BRA `(.L_x_75) ;  /* 0x0000000000148947 */ /* 0x000ff60003800000 */
[----:B------:R-:W-:Y:S02]  /*4800*/  LOP3.LUT P0, RZ, R63, 0xff, RZ, 0xc0, !PT ;  /* 0x000000ff3fff7812 */ /* 0x000fe4000780c0ff */
[----:B------:R-:W-:Y:S04]  /*4810*/  PLOP3.LUT P4, PT, PT, PT, UP4, 0x80, 0x8 ;  /* 0x000000000008781c */ /* 0x000fe80003f8f048 */
[----:B------:R-:W-:Y:S07]  /*4820*/  PLOP3.LUT P4, PT, P4, PT, PT, 0x8, 0x80 ;  /* 0x000000000080781c */ /* 0x000fee000278e170 */
[----:B------:R-:W-:Y:S11]  /*4830*/  @P0 FSETP.EQ.AND P4, PT, R35, RZ, PT ;  /* 0x000000ff2300020b */ /* 0x000ff60003f82000 */
[----:B------:R-:W-:Y:S02]  /*4840*/  @!UPT UIADD3 URZ, UPT, UPT, URZ, URZ, URZ ;  /* 0x000000fffffff290 */ /* 0x000fe4000fffe0ff */
.L_x_75:
[----:B--2---:R-:W-:Y:S01]  /*4850*/  SHF.L.U32 R0, R40, 0x1f, RZ ;  /* 0x0000001f28007819 */ /* 0x004fe200000006ff */
[----:B------:R-:W-:Y:S01]  /*4860*/  ULEA UR17, UR18, UR7, 0x3 ;  /* 0x0000000712117291 */ /* 0x000fe2000f8e18ff */
[----:B------:R-:W-:Y:S01]  /*4870*/  ISETP.NE.AND P0, PT, R24, 0x1, PT ;  /* 0x000000011800780c */ /* 0x000fe20003f05270 */
[----:B------:R-:W-:Y:S04]  /*4880*/  IMAD.SHL.U32 R10, R45, 0x40, RZ ;  /* 0x000000402d0a7824 */ /* 0x000fe800078e00ff */
[C---:B------:R-:W-:Y:S01]  /*4890*/  IMAD.HI.U32 R11, R10.reuse, R25, RZ ;  /* 0x000000190a0b7227 */ /* 0x040fe200078e00ff */
[C---:B------:R-:W-:Y:S02]  /*48a0*/  R2UR UR11, R10.reuse ;  /* 0x000000000a0b72ca */ /* 0x040fe400000e0000 */
[----:B------:R-:W1:Y:S02]  /*48b0*/  SYNCS.PHASECHK.TRANS64.TRYWAIT P2, [UR17+0xe8], R0 ;  /* 0x0000e800ff0075a7 */ /* 0x000e640008041111 */
[----:B------:R-:W-:Y:S04]  /*48c0*/  SHF.R.U32.HI R11, RZ, R32, R11 ;  /* 0x00000020ff0b7219 */ /* 0x000fe8000001160b */
[----:B------:R-:W-:Y:S02]  /*48d0*/  SEL R11, R10, R11, !P0 ;  /* 0x0000000b0a0b7207 */ /* 0x000fe40004000000 */
[----:B------:R-:W-:Y:S02]  /*48e0*/  ELECT P0, URZ, PT ;  /* 0x0000000000ff782f */ /* 0x000fe40003800000 */
[C---:B------:R-:W-:Y:S01]  /*48f0*/  R2UR UR8, R11.reuse ;  /* 0x000000000b0872ca */ /* 0x040fe200000e0000 */
[C---:B------:R-:W-:Y:S01]  /*4900*/  IMAD.HI.U32 R12, R11.reuse, R22, RZ ;  /* 0x000000160b0c7227 */ /* 0x040fe200078e00ff */
[----:B------:R-:W-:Y:S02]  /*4910*/  PLOP3.LUT P4, PT, P4, P0, PT, 0xf2, 0x2f ;  /* 0x00000000002f781c */ /* 0x000fe40002781e72 */
[----:B------:R-:W-:Y:S01]  /*4920*/  R2UR UR12, R11 ;  /* 0x000000000b0c72ca */ /* 0x000fe200000e0000 */
[----:B------:R-:W-:Y:S01]  /*4930*/  IMAD.MOV R9, RZ, RZ, -R11 ;  /* 0x000000ffff097224 */ /* 0x000fe200078e0a0b */
[----:B------:R-:W-:Y:S04]  /*4940*/  SHF.R.U32.HI R3, RZ, R23, R12 ;  /* 0x00000017ff037219 */ /* 0x000fe8000001160c */
[----:B------:R-:W-:Y:S02]  /*4950*/  R2UR UR13, R3 ;  /* 0x00000000030d72ca */ /* 0x000fe400000e0000 */
[----:B------:R-:W-:Y:S03]  /*4960*/  R2UR UR9, R9 ;  /* 0x00000000090972ca */ /* 0x000fe600000e0000 */
[----:B------:R-:W-:Y:S05]  /*4970*/  @!P4 IADD3 R18, P0, PT, R38, 0x580, RZ ;  /* 0x000005802612c810 */ /* 0x000fea0007f1e0ff */
[----:B------:R-:W-:Y:S03]  /*4980*/  @!P4 IMAD.X R12, RZ, RZ, R39, P0 ;  /* 0x000000ffff0cc224 */ /* 0x000fe600000e0627 */
[----:B------:R-:W-:Y:S02]  /*4990*/  USEL UR13, UR8, UR13, !UP2 ;  /* 0x0000000d080d7287 */ /* 0x000fe4000d000000 */
[----:B------:R-:W-:Y:S04]  /*49a0*/  UIMAD UR11, UR5, UR9, UR11 ;  /* 0x00000009050b72a4 */ /* 0x000fe8000f8e020b */
[----:B------:R-:W-:Y:S05]  /*49b0*/  IMAD R3, RZ, RZ, -UR13 ;  /* 0x8000000dff037e24 */ /* 0x000fea000f8e02ff */
[----:B------:R-:W-:Y:S11]  /*49c0*/  R2UR UR8, R3 ;  /* 0x00000000030872ca */ /* 0x000ff600000e0000 */
[----:B------:R-:W-:Y:S02]  /*49d0*/  @!UPT UIADD3 URZ, UPT, UPT, URZ, URZ, URZ ;  /* 0x000000fffffff290 */ /* 0x000fe4000fffe0ff */
[----:B------:R-:W-:Y:S01]  /*49e0*/  UIMAD UR12, UR4, UR8, UR12 ;  /* 0x00000008040c72a4 */ /* 0x000fe2000f8e020c */
[----:B-1----:R-:W-:Y:S11]  /*49f0*/  @!P2 BRA `(.L_x_76) ;  /* 0x000000340038a947 */ /* 0x002ff60003800000 */
.L_x_162:
[----:B------:R-:W2:Y:S01]  /*4a00*/  LDC.64 R14, c[0x0][0xb10] ;  /* 0x0002c400ff0e7b82 */ /* 0x000ea20000000a00 */
[----:B------:R-:W-:Y:S01]  /*4a10*/  @!P4 R2UR UR14, R18 ;  /* 0x00000000120ec2ca */ /* 0x000fe200000e0000 */
[----:B------:R-:W-:Y:S01]  /*4a20*/  VOTEU.ALL UP1, P4 ;  /* 0x0000000000ff7886 */ /* 0x000fe20002020000 */
[----:B------:R-:W-:Y:S01]  /*4a30*/  @!P4 R2UR UR8, R12 ;  /* 0x000000000c08c2ca */ /* 0x000fe200000e0000 */
[----:B------:R-:W-:Y:S01]  /*4a40*/  UIADD3 UR9, UPT, UPT, UR17, 0xd0, URZ ;  /* 0x000000d011097890 */ /* 0x000fe2000fffe0ff */
[----:B------:R-:W-:Y:S03]  /*4a50*/  @!P4 IMAD.MOV.U32 R18, RZ, RZ, 0x1000 ;  /* 0x00001000ff12c424 */ /* 0x000fe600078e00ff */
[----:B------:R-:W3:Y:S01]  /*4a60*/  LDC.64 R10, c[0x0][0xb18] ;  /* 0x0002c600ff0a7b82 */ /* 0x000ee20000000a00 */
[----:B------:R-:W-:Y:S01]  /*4a70*/  @!UP1 UPRMT UR20, URZ, 0x40, URZ ;  /* 0x00000040ff149896 */ /* 0x000fe200080000ff */
[----:B------:R-:W-:Y:S01]  /*4a80*/  @P3 SHF.R.U32.HI R19, RZ, 0x10, R29 ;  /* 0x00000010ff133819 */ /* 0x000fe2000001161d */
[----:B------:R-:W-:Y:S01]  /*4a90*/  VOTEU.ALL UP0, P4 ;  /* 0x0000000000ff7886 */ /* 0x000fe20002000000 */
[----:B------:R-:W-:Y:S04]  /*4aa0*/  UIADD3 UR16, UPT, UPT, UR18, 0x1, URZ ;  /* 0x0000000112107890 */ /* 0x000fe8000fffe0ff */
[----:B-1----:R-:W1:Y:S01]  /*4ab0*/  @!P1 LDC R0, c[0x0][0xb20] ;  /* 0x0002c800ff009b82 */ /* 0x002e620000000800 */
[----:B------:R-:W-:Y:S01]  /*4ac0*/  @!UP1 UPRMT UR20, UR20, 0x5410, URZ ;  /* 0x0000541014149896 */ /* 0x000fe200080000ff */
[----:B------:R-:W-:Y:S01]  /*4ad0*/  IMAD.U32 R42, RZ, RZ, UR14 ;  /* 0x0000000eff2a7e24 */ /* 0x000fe2000f8e00ff */
[----:B------:R-:W-:Y:S05]  /*4ae0*/  UISETP.NE.AND UP5, UPT, UR16, 0x3, UPT ;  /* 0x000000031000788c */ /* 0x000fea000bfa5270 */
[----:B------:R-:W4:Y:S01]  /*4af0*/  @!P1 LDC R3, c[0x0][0xb0c] ;  /* 0x0002c300ff039b82 */ /* 0x000f220000000800 */
[----:B------:R-:W-:Y:S01]  /*4b00*/  IMAD.U32 R43, RZ, RZ, UR8 ;  /* 0x00000008ff2b7e24 */ /* 0x000fe2000f8e00ff */
[----:B------:R-:W-:Y:S01]  /*4b10*/  @!UP1 ULEA UR8, UR18, UR7, 0xc ;  /* 0x0000000712089291 */ /* 0x000fe2000f8e60ff */
[----:B------:R-:W-:Y:S01]  /*4b20*/  @!P4 R2UR UR22, R42 ;  /* 0x000000002a16c2ca */ /* 0x000fe200000e0000 */
[----:B------:R-:W-:Y:S02]  /*4b30*/  UPRMT UR19, UR45, 0x654, UR9 ;  /* 0x000006542d137896 */ /* 0x000fe40008000009 */
[----:B------:R-:W-:Y:S01]  /*4b40*/  @!P4 R2UR UR23, R43 ;  /* 0x000000002b17c2ca */ /* 0x000fe200000e0000 */
[----:B------:R-:W-:Y:S02]  /*4b50*/  @!UP1 UIADD3 UR8, UPT, UPT, UR8, 0x200, URZ ;  /* 0x0000020008089890 */ /* 0x000fe4000fffe0ff */
[----:B------:R-:W-:Y:S02]  /*4b60*/  USEL UR18, URZ, 0x1, UP5 ;  /* 0x00000001ff127887 */ /* 0x000fe4000a800000 */
[----:B------:R-:W-:Y:S04]  /*4b70*/  USEL UR16, UR16, URZ, UP5 ;  /* 0x000000ff10107287 */ /* 0x000fe8000a800000 */
[----:B------:R-:W-:Y:S01]  /*4b80*/  ULEA UR14, UR16, UR7, 0x3 ;  /* 0x00000007100e7291 */ /* 0x000fe2000f8e18ff */
[----:B------:R-:W-:Y:S03]  /*4b90*/  LOP3.LUT R40, R40, UR18, RZ, 0x3c, !PT ;  /* 0x0000001228287c12 */ /* 0x000fe6000f8e3cff */
[----:B------:R1:W-:Y:S01]  /*4ba0*/  @!UP0 UTMALDG.4D.IM2COL [UR8], [UR22], UR20 ;  /* 0x00000008160083b4 */ /* 0x0003e20008058014 */
[----:B------:R1:W-:Y:S01]  /*4bb0*/  @!P4 SYNCS.ARRIVE.TRANS64.RED.A0TR RZ, [UR17+0xd0], R18 ;  /* 0x0000d012ffffc9a7 */ /* 0x0003e20008300411 */
[----:B------:R-:W-:Y:S02]  /*4bc0*/  SHF.L.U32 R12, R40, 0x1f, RZ ;  /* 0x0000001f280c7819 */ /* 0x000fe400000006ff */
[----:B----4-:R-:W-:Y:S01]  /*4bd0*/  @!P1 ISETP.NE.AND P2, PT, R3, 0x1, PT ;  /* 0x000000010300980c */ /* 0x010fe20003f45270 */
[C---:B--2---:R-:W-:Y:S01]  /*4be0*/  @!P1 IMAD.HI.U32 R14, R13.reuse, R14, RZ ;  /* 0x0000000e0d0e9227 */ /* 0x044fe200078e00ff */
[----:B---3--:R-:W-:Y:S03]  /*4bf0*/  @!P1 ISETP.NE.AND P0, PT, R10, 0x1, PT ;  /* 0x000000010a00980c */ /* 0x008fe60003f05270 */
[C---:B------:R-:W-:Y:S01]  /*4c00*/  @!P1 IMAD.HI.U32 R11, R8.reuse, R11, RZ ;  /* 0x0000000b080b9227 */ /* 0x040fe200078e00ff */
[----:B------:R-:W-:Y:S04]  /*4c10*/  @!P1 SHF.R.U32.HI R14, RZ, R15, R14 ;  /* 0x0000000fff0e9219 */ /* 0x000fe8000001160e */
[----:B-1----:R-:W-:Y:S01]  /*4c20*/  @!P1 SHF.R.U32.HI R9, RZ, R0, R11 ;  /* 0x00000000ff099219 */ /* 0x002fe2000001160b */
[----:B------:R-:W-:Y:S01]  /*4c30*/  SYNCS.ARRIVE.TRANS64.RED.A1T0 RZ, [UR19], RZ ;  /* 0x000000ffffff79a7 */ /* 0x000fe20008100413 */
[----:B------:R-:W-:Y:S02]  /*4c40*/  @!P1 SEL R14, R13, R14, !P2 ;  /* 0x0000000e0d0e9207 */ /* 0x000fe40005000000 */
[----:B------:R-:W-:Y:S01]  /*4c50*/  @!P1 SEL R9, R8, R9, !P0 ;  /* 0x0000000908099207 */ /* 0x000fe20004000000 */
[----:B------:R-:W1:Y:S04]  /*4c60*/  SYNCS.PHASECHK.TRANS64.TRYWAIT P5, [UR14+0xe8], R12 ;  /* 0x0000e80cff0075a7 */ /* 0x000e6800080a110e */
[----:B------:R-:W-:Y:S02]  /*4c70*/  @!P1 IMAD.IADD R0, R9, 0x1, -R14 ;  /* 0x0000000109009824 */ /* 0x000fe400078e0a0e */
[----:B------:R-:W-:Y:S02]  /*4c80*/  @!P1 IMAD.IADD R9, R14, 0x1, -R9 ;  /* 0x000000010e099824 */ /* 0x000fe400078e0a09 */
[----:B------:R-:W-:Y:S02]  /*4c90*/  @!P1 IMAD R13, R0, R3, R13 ;  /* 0x00000003000d9224 */ /* 0x000fe400078e020d */
[----:B------:R-:W-:Y:S01]  /*4ca0*/  @!P1 IMAD R8, R9, R10, R8 ;  /* 0x0000000a09089224 */ /* 0x000fe200078e0208 */
[----:B-1----:R-:W-:Y:S06]  /*4cb0*/  @!P5 BRA `(.L_x_77) ;  /* 0x0000003000a0d947 */ /* 0x002fec0003800000 */
.L_x_164:
[----:B-1----:R-:W-:Y:S01]  /*4cc0*/  @!P4 IADD3 R3, P0, PT, R38, 0x580, RZ ;  /* 0x000005802603c810 */ /* 0x002fe20007f1e0ff */
[----:B------:R-:W-:Y:S01]  /*4cd0*/  VOTEU.ALL UP1, P4 ;  /* 0x0000000000ff7886 */ /* 0x000fe20002020000 */
[----:B------:R-:W-:Y:S01]  /*4ce0*/  UIADD3 UR17, UPT, UPT, UR16, 0x1, URZ ;  /* 0x0000000110117890 */ /* 0x000fe2000fffe0ff */
[----:B------:R-:W-:Y:S01]  /*4cf0*/  LOP3.LUT R36, R36, 0x1, RZ, 0x3c, !PT ;  /* 0x0000000124247812 */ /* 0x000fe200078e3cff */
[----:B------:R-:W-:Y:S01]  /*4d00*/  VOTEU.ALL UP0, P4 ;  /* 0x0000000000ff7886 */ /* 0x000fe20002000000 */
[----:B------:R-:W-:Y:S01]  /*4d10*/  @!P4 IMAD.X R0, RZ, RZ, R39, P0 ;  /* 0x000000ffff00c224 */ /* 0x000fe200000e0627 */
[----:B------:R-:W-:Y:S01]  /*4d20*/  @!P4 R2UR UR9, R3 ;  /* 0x000000000309c2ca */ /* 0x000fe200000e0000 */
[----:B------:R-:W-:Y:S01]  /*4d30*/  @!UP1 UIADD3 UR10, UPT, UPT, UR10, 0x20, URZ ;  /* 0x000000200a0a9890 */ /* 0x000fe2000fffe0ff */
[----:B------:R-:W-:Y:S01]  /*4d40*/  IMAD.IADD R18, R8, 0x1, R62 ;  /* 0x0000000108127824 */ /* 0x000fe200078e023e */
[----:B------:R-:W-:Y:S01]  /*4d50*/  UISETP.NE.AND UP5, UPT, UR17, 0x3, UPT ;  /* 0x000000031100788c */ /* 0x000fe2000bfa5270 */
[----:B------:R-:W-:Y:S01]  /*4d60*/  @!P4 R2UR UR8, R0 ;  /* 0x000000000008c2ca */ /* 0x000fe200000e0000 */
[----:B------:R-:W-:Y:S04]  /*4d70*/  IMAD.IADD R45, R13, 0x1, R64 ;  /* 0x000000010d2d7824 */ /* 0x000fe800078e0240 */
[----:B------:R-:W-:Y:S04]  /*4d80*/  PLOP3.LUT P0, PT, PT, PT, UP5, 0x80, 0x8 ;  /* 0x000000000008781c */ /* 0x000fe80003f0f058 */
[----:B------:R-:W-:Y:S01]  /*4d90*/  IMAD.U32 R10, RZ, RZ, UR9 ;  /* 0x00000009ff0a7e24 */ /* 0x000fe2000f8e00ff */
[----:B------:R-:W-:Y:S01]  /*4da0*/  UIADD3 UR9, UPT, UPT, UR14, 0xd0, URZ ;  /* 0x000000d00e097890 */ /* 0x000fe2000fffe0ff */
[----:B------:R-:W-:Y:S02]  /*4db0*/  SEL R3, RZ, 0x1, P0 ;  /* 0x00000001ff037807 */ /* 0x000fe40000000000 */
[----:B------:R-:W-:Y:S01]  /*4dc0*/  IMAD.U32 R11, RZ, RZ, UR8 ;  /* 0x00000008ff0b7e24 */ /* 0x000fe2000f8e00ff */
[----:B------:R-:W-:Y:S01]  /*4dd0*/  @!UP1 ULEA UR8, UR16, UR7, 0xc ;  /* 0x0000000710089291 */ /* 0x000fe2000f8e60ff */
[----:B------:R-:W-:Y:S01]  /*4de0*/  @!P4 R2UR UR20, R10 ;  /* 0x000000000a14c2ca */ /* 0x000fe200000e0000 */
[----:B------:R-:W-:Y:S01]  /*4df0*/  @!UP1 UPRMT UR16, URZ, 0x40, URZ ;  /* 0x00000040ff109896 */ /* 0x000fe200080000ff */
[----:B------:R-:W-:Y:S01]  /*4e00*/  LOP3.LUT R40, R40, R3, RZ, 0x3c, !PT ;  /* 0x0000000328287212 */ /* 0x000fe200078e3cff */
[----:B------:R-:W-:Y:S01]  /*4e10*/  @!UP1 UIADD3 UR8, UPT, UPT, UR8, 0x200, URZ ;  /* 0x0000020008089890 */ /* 0x000fe2000fffe0ff */
[----:B------:R-:W-:Y:S01]  /*4e20*/  @!P4 R2UR UR21, R11 ;  /* 0x000000000b15c2ca */ /* 0x000fe200000e0000 */
[----:B------:R-:W-:Y:S02]  /*4e30*/  @!UP1 UPRMT UR19, UR16, 0x5410, URZ ;  /* 0x0000541010139896 */ /* 0x000fe400080000ff */
[----:B------:R-:W-:Y:S10]  /*4e40*/  UPRMT UR18, UR45, 0x654, UR9 ;  /* 0x000006542d127896 */ /* 0x000ff40008000009 */
[----:B------:R2:W-:Y:S01]  /*4e50*/  @!UP0 UTMALDG.4D.IM2COL [UR8], [UR20], UR19 ;  /* 0x00000008140083b4 */ /* 0x0005e20008058013 */
[----:B------:R2:W-:Y:S01]  /*4e60*/  @!P4 SYNCS.ARRIVE.TRANS64.RED.A0TR RZ, [UR14+0xd0], R33 ;  /* 0x0000d021ffffc9a7 */ /* 0x0005e2000830040e */
[----:B------:R-:W-:Y:S01]  /*4e70*/  UPLOP3.LUT UP0, UPT, UPT, UPT, UPT, 0x80, 0x8 ;  /* 0x000000000008789c */ /* 0x000fe20003f0f070 */
[----:B------:R-:W-:Y:S01]  /*4e80*/  SYNCS.ARRIVE.TRANS64.RED.A1T0 RZ, [UR18], RZ ;  /* 0x000000ffffff79a7 */ /* 0x000fe20008100412 */
[----:B------:R-:W-:Y:S01]  /*4e90*/  USEL UR18, UR17, URZ, UP5 ;  /* 0x000000ff11127287 */ /* 0x000fe2000a800000 */
[----:B------:R-:W-:Y:S11]  /*4ea0*/  @P3 BRA `(.L_x_78) ;  /* 0xfffffff400043947 */ /* 0x000ff6000383ffff */
[----:B------:R-:W-:Y:S01]  /*4eb0*/  UIADD3 UR7, UPT, UPT, UR7, 0xe8, URZ ;  /* 0x000000e807077890 */ /* 0x000fe2000fffe0ff */
[----:B------:R-:W-:-:S03]  /*4ec0*/  SHF.L.U32 R3, R40, 0x1f, RZ ;  /* 0x0000001f28037819 */ /* 0x000fc600000006ff */
[----:B------:R-:W-:-:S09]  /*4ed0*/  ULEA UR4, UR18, UR7, 0x3 ;  /* 0x0000000712047291 */ /* 0x000fd2000f8e18ff */
[----:B------:R-:W1:Y:S02]  /*4ee0*/  SYNCS.PHASECHK.TRANS64.TRYWAIT P0, [UR4], R3 ;  /* 0x00000003ff0075a7 */ /* 0x000e640008001104 */
[----:B-1----:R-:W-:Y:S05]  /*4ef0*/  @!P0 BRA `(.L_x_79) ;  /* 0x0000003000288947 */ /* 0x002fea0003800000 */
.L_x_166:
[----:B------:R-:W-:-:S04]  /*4f00*/  UIADD3 UR4, UPT, UPT, UR18, 0x1, URZ ;  /* 0x0000000112047890 */ /* 0x000fc8000fffe0ff */
[----:B------:R-:W-:-:S04]  /*4f10*/  UISETP.NE.AND UP0, UPT, UR4, 0x3, UPT ;  /* 0x000000030400788c */ /* 0x000fc8000bf05270 */
[----:B------:R-:W-:Y:S02]  /*4f20*/  USEL UR4, UR4, URZ, UP0 ;  /* 0x000000ff04047287 */ /* 0x000fe40008000000 */
[----:B------:R-:W-:-:S04]  /*4f30*/  PLOP3.LUT P0, PT, PT, PT, UP0, 0x80, 0x8 ;  /* 0x000000000008781c */ /* 0x000fc80003f0f008 */
[----:B-1----:R-:W-:Y:S01]  /*4f40*/  SEL R3, RZ, 0x1, P0 ;  /* 0x00000001ff037807 */ /* 0x002fe20000000000 */
[----:B------:R-:W-:-:S03]  /*4f50*/  IMAD.U32 R0, RZ, RZ, UR4 ;  /* 0x00000004ff007e24 */ /* 0x000fc6000f8e00ff */
[----:B------:R-:W-:Y:S02]  /*4f60*/  LOP3.LUT R40, R40, R3, RZ, 0x3c, !PT ;  /* 0x0000000328287212 */ /* 0x000fe400078e3cff */
[C---:B------:R-:W-:Y:S01]  /*4f70*/  LEA R2, R0.reuse, UR7, 0x3 ;  /* 0x0000000700027c11 */ /* 0x040fe2000f8e18ff */
[----:B------:R-:W-:Y:S01]  /*4f80*/  VIADD R0, R0, 0x1 ;  /* 0x0000000100007836 */ /* 0x000fe20000000000 */
[----:B------:R-:W-:-:S04]  /*4f90*/  SHF.L.U32 R3, R40, 0x1f, RZ ;  /* 0x0000001f28037819 */ /* 0x000fc800000006ff */
[----:B------:R-:W1:Y:S01]  /*4fa0*/  SYNCS.PHASECHK.TRANS64.TRYWAIT P1, [R2+URZ], R3 ;  /* 0x00000003020075a7 */ /* 0x000e6200080211ff */
[----:B------:R-:W-:-:S04]  /*4fb0*/  ISETP.NE.AND P0, PT, R0, 0x3, PT ;  /* 0x000000030000780c */ /* 0x000fc80003f05270 */
[----:B------:R-:W-:Y:S02]  /*4fc0*/  SEL R5, RZ, 0x1, P0 ;  /* 0x00000001ff057807 */ /* 0x000fe40000000000 */
[----:B------:R-:W-:Y:S02]  /*4fd0*/  SEL R0, R0, RZ, P0 ;  /* 0x000000ff00007207 */ /* 0x000fe40000000000 */
[----:B------:R-:W-:Y:S01]  /*4fe0*/  LOP3.LUT R5, R40, R5, RZ, 0x3c, !PT ;  /* 0x0000000528057212 */ /* 0x000fe200078e3cff */
[----:B-1----:R-:W-:Y:S06]  /*4ff0*/  @!P1 BRA `(.L_x_80) ;  /* 0x0000003000009947 */ /* 0x002fec0003800000 */
.L_x_167:
[----:B------:R-:W-:Y:S02]  /*5000*/  LEA R0, R0, UR7, 0x3 ;  /* 0x0000000700007c11 */ /* 0x000fe4000f8e18ff */
[----:B------:R-:W-:-:S07]  /*5010*/  SHF.L.U32 R5, R5, 0x1f, RZ ;  /* 0x0000001f05057819 */ /* 0x000fce00000006ff */
.L_x_81:
[----:B---3--:R3:W4:Y:S02]  /*5020*/  SYNCS.PHASECHK.TRANS64.TRYWAIT P0, [R0+URZ], R5 ;  /* 0x00000005000075a7 */ /* 0x00872400080011ff */
[----:B----4-:R-:W-:Y:S05]  /*5030*/  @!P0 NANOSLEEP.SYNCS 0x989680 ;  /* 0x009896800000895d */ /* 0x010fea0003900000 */
[----:B------:R-:W4:Y:S02]  /*5040*/  @!P0 SYNCS.PHASECHK.TRANS64 P0, [R0+URZ], R5 ;  /* 0x00000005000085a7 */ /* 0x000f2400080010ff */
[----:B--2-4-:R-:W-:Y:S05]  /*5050*/  @P0 EXIT ;  /* 0x000000000000094d */ /* 0x014fea0003800000 */
[----:B------:R-:W-:Y:S05]  /*5060*/  BRA `(.L_x_81) ;  /* 0xfffffffc00ec7947 */ /* 0x000fea000383ffff */
.L_x_69:
[----:B------:R-:W-:-:S06]  /*5070*/  UISETP.GE.AND UP0, UPT, UR6, 0x4, UPT ;  /* 0x000000040600788c */ /* 0x000fcc000bf06270 */
[----:B------:R-:W-:-:S13]  /*5080*/  PLOP3.LUT P0, PT, PT, PT, UP0, 0x80, 0x8 ;  /* 0x000000000008781c */ /* 0x000fda0003f0f008 */
[----:B------:R-:W-:Y:S05]  /*5090*/  @!P0 EXIT ;  /* 0x000000000000894d */ /* 0x000fea0003800000 */
[----:B------:R-:W-:Y:S01]  /*50a0*/  BAR.SYNC.DEFER_BLOCKING 0x6, 0xa0 ;  /* 0x0182800000007b1d */ /* 0x000fe20000010000 */
[C---:B------:R-:W-:Y:S01]  /*50b0*/  IMAD.SHL.U32 R4, R76.reuse, 0x20, RZ ;  /* 0x000000204c047824 */ /* 0x040fe200078e00ff */
[----:B------:R-:W-:Y:S01]  /*50c0*/  SHF.R.U32.HI R5, RZ, 0x1, R76 ;  /* 0x00000001ff057819 */ /* 0x000fe2000001164c */
[C---:B------:R-:W-:Y:S01]  /*50d0*/  IMAD.SHL.U32 R75, R76.reuse, 0x10, RZ ;  /* 0x000000104c4b7824 */ /* 0x040fe200078e00ff */
[C---:B------:R-:W-:Y:S01]  /*50e0*/  LOP3.LUT P0, RZ, R76.reuse, 0x4, RZ, 0xc0, !PT ;  /* 0x000000044cff7812 */ /* 0x040fe2000780c0ff */
[----:B------:R-:W-:Y:S01]  /*50f0*/  IMAD.U32 R32, R76, 0x10000, RZ ;  /* 0x000100004c207824 */ /* 0x000fe200078e00ff */
[----:B------:R-:W-:Y:S02]  /*5100*/  UMOV UR52, 0x400 ;  /* 0x0000040000347882 */ /* 0x000fe40000000000 */
[----:B------:R-:W1:Y:S01]  /*5110*/  LDC R67, c[0x0][0x370] ;  /* 0x0000dc00ff437b82 */ /* 0x000e620000000800 */
[----:B------:R-:W-:Y:S01]  /*5120*/  ULEA UR52, UR45, UR52, 0x18 ;  /* 0x000000342d347291 */ /* 0x000fe2000f8ec0ff */
[----:B------:R-:W-:Y:S01]  /*5130*/  LOP3.LUT R0, R4, 0xc0, RZ, 0xc0, !PT ;  /* 0x000000c004007812 */ /* 0x000fe200078ec0ff */
[----:B------:R-:W-:Y:S01]  /*5140*/  IMAD.MOV.U32 R80, RZ, RZ, 0x10 ;  /* 0x00000010ff507424 */ /* 0x000fe200078e00ff */
[----:B------:R-:W-:Y:S01]  /*5150*/  LOP3.LUT R75, R75, 0x600, RZ, 0xc0, !PT ;  /* 0x000006004b4b7812 */ /* 0x000fe200078ec0ff */
[----:B------:R-:W-:Y:S01]  /*5160*/  IMAD.MOV.U32 R74, RZ, RZ, 0x1 ;  /* 0x00000001ff4a7424 */ /* 0x000fe200078e00ff */
[----:B------:R-:W-:Y:S01]  /*5170*/  LOP3.LUT R5, R0, 0x8, R5, 0xf8, !PT ;  /* 0x0000000800057812 */ /* 0x000fe200078ef805 */
[C---:B------:R-:W-:Y:S01]  /*5180*/  IMAD.SHL.U32 R0, R76.reuse, 0x4, RZ ;  /* 0x000000044c007824 */ /* 0x040fe200078e00ff */
[----:B------:R-:W2:Y:S01]  /*5190*/  LDC R28, c[0x0][0xb0c] ;  /* 0x0002c300ff1c7b82 */ /* 0x000ea20000000800 */
[----:B------:R-:W-:Y:S01]  /*51a0*/  LOP3.LUT R75, R75, 0x20, R4, 0xf8, !PT ;  /* 0x000000204b4b7812 */ /* 0x000fe200078ef804 */
[----:B------:R-:W-:Y:S01]  /*51b0*/  IMAD.MOV.U32 R30, RZ, RZ, RZ ;  /* 0x000000ffff1e7224 */ /* 0x000fe200078e00ff */
[----:B------:R-:W-:-:S02]  /*51c0*/  LOP3.LUT R76, R76, 0x60, RZ, 0xc0, !PT ;  /* 0x000000604c4c7812 */ /* 0x000fc400078ec0ff */
[----:B------:R-:W-:Y:S02]  /*51d0*/  CS2R R72, SRZ ;  /* 0x0000000000487805 */ /* 0x000fe4000001ff00 */
[----:B------:R-:W-:Y:S01]  /*51e0*/  LOP3.LUT R0, R5, 0x18, R0, 0x78, !PT ;  /* 0x0000001805007812 */ /* 0x000fe200078e7800 */
[----:B------:R-:W4:Y:S01]  /*51f0*/  LDCU.64 UR56, c[0x0][0x348] ;  /* 0x00006900ff3877ac */ /* 0x000f220008000a00 */
[----:B------:R-:W-:Y:S01]  /*5200*/  LOP3.LUT R75, R75, 0x100, R4, 0xf8, !PT ;  /* 0x000001004b4b7812 */ /* 0x000fe200078ef804 */
[----:B------:R-:W1:Y:S01]  /*5210*/  LDC R65, c[0x0][0xb20] ;  /* 0x0002c800ff417b82 */ /* 0x000e620000000800 */
[----:B------:R-:W3:Y:S01]  /*5220*/  LDS R2, [UR52+0x160] ;  /* 0x00016034ff027984 */ /* 0x000ee20008000800 */
[----:B------:R-:W-:Y:S01]  /*5230*/  LOP3.LUT R32, R32, 0x600000, RZ, 0xc0, !PT ;  /* 0x0060000020207812 */ /* 0x000fe200078ec0ff */
[----:B------:R-:W1:Y:S01]  /*5240*/  LDCU.64 UR36, c[0x0][0x888] ;  /* 0x00011100ff2477ac */ /* 0x000e620008000a00 */
[----:B------:R-:W-:Y:S02]  /*5250*/  LOP3.LUT R75, R75, R0, RZ, 0xfc, !PT ;  /* 0x000000004b4b7212 */ /* 0x000fe400078efcff */
[----:B------:R-:W-:Y:S01]  /*5260*/  SEL R80, R80, 0xfffffff0, !P0 ;  /* 0xfffffff050507807 */ /* 0x000fe20004000000 */
[----:B------:R-:W1:Y:S01]  /*5270*/  LDCU.64 UR46, c[0x0][0x8b0] ;  /* 0x00011600ff2e77ac */ /* 0x000e620008000a00 */
[----:B------:R-:W1:Y:S01]  /*5280*/  LDC R27, c[0x0][0xb30] ;  /* 0x0002cc00ff1b7b82 */ /* 0x000e620000000800 */
[----:B------:R-:W1:Y:S01]  /*5290*/  LDCU.64 UR38, c[0x0][0x8a8] ;  /* 0x00011500ff2677ac */ /* 0x000e620008000a00 */
[----:B------:R-:W1:Y:S06]  /*52a0*/  LDCU.64 UR48, c[0x0][0xa90] ;  /* 0x00015200ff3077ac */ /* 0x000e6c0008000a00 */
[----:B------:R-:W1:Y:S01]  /*52b0*/  LDC.64 R56, c[0x0][0xb10] ;  /* 0x0002c400ff387b82 */ /* 0x000e620000000a00 */
[----:B------:R-:W-:Y:S01]  /*52c0*/  UMOV UR58, URZ ;  /* 0x000000ff003a7c82 */ /* 0x000fe20008000000 */
[----:B------:R-:W-:Y:S01]  /*52d0*/  UIADD3 UR55, UPT, UPT, UR52, 0x200, URZ ;  /* 0x0000020034377890 */ /* 0x000fe2000fffe0ff */
[----:B------:R-:W-:Y:S01]  /*52e0*/  UMOV UR54, URZ ;  /* 0x000000ff00367c82 */ /* 0x000fe20008000000 */
[----:B------:R-:W-:-:S04]  /*52f0*/  UMOV UR53, URZ ;  /* 0x000000ff00357c82 */ /* 0x000fc80008000000 */
[----:B------:R-:W1:Y:S08]  /*5300*/  LDC.64 R24, c[0x0][0xb18] ;  /* 0x0002c600ff187b82 */ /* 0x000e700000000a00 */
[----:B------:R-:W1:Y:S08]  /*5310*/  LDC.64 R52, c[0x0][0x888] ;  /* 0x00022200ff347b82 */ /* 0x000e700000000a00 */
[----:B------:R-:W1:Y:S01]  /*5320*/  LDC.64 R22, c[0x0][0xb28] ;  /* 0x0002ca00ff167b82 */ /* 0x000e620000000a00 */
[C---:B---3--:R-:W-:Y:S01]  /*5330*/  VIADD R3, R2.reuse, 0x40 ;  /* 0x0000004002037836 */ /* 0x048fe20000000000 */
[----:B------:R-:W-:-:S04]  /*5340*/  LOP3.LUT R2, R2, 0xffff, RZ, 0xc0, !PT ;  /* 0x0000ffff02027812 */ /* 0x000fc800078ec0ff */
[----:B------:R-:W-:Y:S02]  /*5350*/  LOP3.LUT R3, R3, 0xffff, RZ, 0xc0, !PT ;  /* 0x0000ffff03037812 */ /* 0x000fe400078ec0ff */
[----:B------:R-:W3:Y:S03]  /*5360*/  LDC.64 R54, c[0x0][0x890] ;  /* 0x00022400ff367b82 */ /* 0x000ee60000000a00 */
[----:B------:R1:W-:Y:S05]  /*5370*/  STL.64 [R1], R2 ;  /* 0x0000000201007387 */ /* 0x0003ea0000100a00 */
[----:B------:R-:W1:Y:S08]  /*5380*/  LDC.64 R60, c[0x0][0xa80] ;  /* 0x0002a000ff3c7b82 */ /* 0x000e700000000a00 */
[----:B------:R-:W1:Y:S08]  /*5390*/  LDC.64 R58, c[0x0][0xa88] ;  /* 0x0002a200ff3a7b82 */ /* 0x000e700000000a00 */
[----:B--2-4-:R-:W1:Y:S02]  /*53a0*/  LDC R66, c[0x0][0x374] ;  /* 0x0000dd00ff427b82 */ /* 0x014e640000000800 */
.L_x_112:
[----:B-1----:R-:W-:Y:S04]  /*53b0*/  SHF.L.U32 R3, R72, 0x1f, RZ ;  /* 0x0000001f48037819 */ /* 0x002fe800000006ff */
[----:B------:R-:W1:Y:S02]  /*53c0*/  SYNCS.PHASECHK.TRANS64.TRYWAIT P0, [UR52+0x110], R3 ;  /* 0x00011003ff0075a7 */ /* 0x000e640008001134 */
[----:B-1----:R-:W-:Y:S05]  /*53d0*/  @!P0 BRA `(.L_x_82) ;  /* 0x0000002c001c8947 */ /* 0x002fea0003800000 */
.L_x_169:
[----:B------:R-:W2:Y:S01]  /*53e0*/  LDC.64 R12, c[0x0][0xb10] ;  /* 0x0002c400ff0c7b82 */ /* 0x000ea20000000a00 */
[----:B------:R-:W4:Y:S01]  /*53f0*/  LDS.128 R36, [UR52+0x150] ;  /* 0x00015034ff247984 */ /* 0x000f220008000c00 */
[----:B------:R-:W-:Y:S01]  /*5400*/  UIADD3 UR4, UPT, UPT, UR52, 0x118, URZ ;  /* 0x0000011834047890 */ /* 0x000fe2000fffe0ff */
[----:B-1----:R-:W-:Y:S01]  /*5410*/  IMAD R0, R30, 0x4, R1 ;  /* 0x000000041e007824 */ /* 0x002fe200078e0201 */
[----:B------:R-:W-:Y:S04]  /*5420*/  ISETP.NE.AND P1, PT, R27, 0x1, PT ;  /* 0x000000011b00780c */ /* 0x000fe80003f25270 */
[----:B------:R-:W1:Y:S01]  /*5430*/  LDC.64 R10, c[0x0][0xb18] ;  /* 0x0002c600ff0a7b82 */ /* 0x000e620000000a00 */
[----:B------:R-:W-:Y:S01]  /*5440*/  UPRMT UR4, URZ, 0x654, UR4 ;  /* 0x00000654ff047896 */ /* 0x000fe20008000004 */
[----:B------:R-:W-:Y:S01]  /*5450*/  ISETP.GE.AND P0, PT, R26, 0x1, PT ;  /* 0x000000011a00780c */ /* 0x000fe20003f06270 */
[----:B------:R-:W-:Y:S01]  /*5460*/  @!PT LDS RZ, [RZ] ;  /* 0x00000000fffff984 */ /* 0x000fe20000000800 */
[----:B------:R-:W-:Y:S01]  /*5470*/  @!PT LDS RZ, [RZ] ;  /* 0x00000000fffff984 */ /* 0x000fe20000000800 */
[----:B------:R-:W-:Y:S01]  /*5480*/  @!PT LDS RZ, [RZ] ;  /* 0x00000000fffff984 */ /* 0x000fe20000000800 */
[----:B------:R-:W-:Y:S01]  /*5490*/  @!PT LDS RZ, [RZ] ;  /* 0x00000000fffff984 */ /* 0x000fe20000000800 */
[----:B------:R3:W-:Y:S06]  /*54a0*/  MEMBAR.ALL.CTA ;  /* 0x0000000000007992 */ /* 0x0007ec0000008000 */
[----:B---3--:R-:W3:Y:S01]  /*54b0*/  FENCE.VIEW.ASYNC.S ;  /* 0x00000000000073c6 */ /* 0x008ee20000000000 */
[----:B------:R-:W1:Y:S08]  /*54c0*/  @!P1 LDC R14, c[0x0][0xb20] ;  /* 0x0002c800ff0e9b82 */ /* 0x000e700000000800 */
[----:B------:R-:W1:Y:S01]  /*54d0*/  @!P1 LDC R9, c[0x0][0xb0c] ;  /* 0x0002c300ff099b82 */ /* 0x000e620000000800 */
[----:B---3--:R-:W-:Y:S01]  /*54e0*/  SYNCS.ARRIVE.TRANS64.RED.A1T0 RZ, [UR4], RZ ;  /* 0x000000ffffff79a7 */ /* 0x008fe20008100404 */
[----:B------:R3:W5:Y:S01]  /*54f0*/  LDL R17, [R0] ;  /* 0x0000000000117983 */ /* 0x0007620000100800 */
[----:B----4-:R-:W-:Y:S04]  /*5500*/  LOP3.LUT P4, RZ, R38, 0x1, RZ, 0xc0, !PT ;  /* 0x0000000126ff7812 */ /* 0x010fe8000788c0ff */
[----:B------:R-:W-:Y:S09]  /*5510*/  P2R R81, PR, RZ, 0x10 ;  /* 0x00000010ff517803 */ /* 0x000ff20000000000 */
[----:B------:R-:W-:Y:S02]  /*5520*/  @P4 MOV R31, R36 ;  /* 0x00000024001f4202 */ /* 0x000fe40000000f00 */
[----:B------:R-:W-:Y:S01]  /*5530*/  @P4 LOP3.LUT R29, R37, 0xffff, RZ, 0xc0, !PT ;  /* 0x0000ffff251d4812 */ /* 0x000fe200078ec0ff */
[----:B--23--:R-:W-:Y:S06]  /*5540*/  @!P0 BRA `(.L_x_83) ;  /* 0x0000000000a48947 */ /* 0x00cfec0003800000 */
[----:B------:R-:W-:Y:S01]  /*5550*/  IMAD.HI.U32 R20, R66, R25, RZ ;  /* 0x0000001942147227 */ /* 0x000fe200078e00ff */
[----:B------:R-:W-:Y:S02]  /*5560*/  ISETP.NE.AND P0, PT, R24, 0x1, PT ;  /* 0x000000011800780c */ /* 0x000fe40003f05270 */
[----:B------:R-:W-:Y:S01]  /*5570*/  ISETP.NE.AND P2, PT, R26, 0x1, PT ;  /* 0x000000011a00780c */ /* 0x000fe20003f45270 */
[-C--:B------:R-:W-:Y:S01]  /*5580*/  IMAD.HI.U32 R16, R67, R56.reuse, RZ ;  /* 0x0000003843107227 */ /* 0x080fe200078e00ff */
[----:B------:R-:W-:Y:S02]  /*5590*/  SHF.R.U32.HI R21, RZ, R65, R20 ;  /* 0x00000041ff157219 */ /* 0x000fe40000011614 */
[----:B------:R-:W-:Y:S01]  /*55a0*/  ISETP.NE.AND P3, PT, R28, 0x1, PT ;  /* 0x000000011c00780c */ /* 0x000fe20003f65270 */
[----:B------:R-:W-:Y:S01]  /*55b0*/  IMAD.HI.U32 R40, R29, R25, RZ ;  /* 0x000000191d287227 */ /* 0x000fe200078e00ff */
[----:B------:R-:W-:Y:S02]  /*55c0*/  SHF.R.U32.HI R16, RZ, R57, R16 ;  /* 0x00000039ff107219 */ /* 0x000fe40000011610 */
[----:B------:R-:W-:Y:S01]  /*55d0*/  SEL R3, R66, R21, !P0 ;  /* 0x0000001542037207 */ /* 0x000fe20004000000 */
[----:B------:R-:W-:Y:S01]  /*55e0*/  IMAD.HI.U32 R34, R31, R56, RZ ;  /* 0x000000381f227227 */ /* 0x000fe200078e00ff */
[----:B------:R-:W-:Y:S03]  /*55f0*/  SEL R7, R67, R16, !P3 ;  /* 0x0000001043077207 */ /* 0x000fe60005800000 */
[-C--:B------:R-:W-:Y:S01]  /*5600*/  IMAD.HI.U32 R16, R3, R22.reuse, RZ ;  /* 0x0000001603107227 */ /* 0x080fe200078e00ff */
[----:B------:R-:W-:Y:S03]  /*5610*/  SHF.R.U32.HI R34, RZ, R57, R34 ;  /* 0x00000039ff227219 */ /* 0x000fe60000011622 */
[----:B------:R-:W-:Y:S01]  /*5620*/  IMAD.HI.U32 R20, R7, R22, RZ ;  /* 0x0000001607147227 */ /* 0x000fe200078e00ff */
[----:B------:R-:W-:Y:S02]  /*5630*/  @P2 SHF.R.U32.HI R3, RZ, R23, R16 ;  /* 0x00000017ff032219 */ /* 0x000fe40000011610 */
[----:B------:R-:W-:Y:S02]  /*5640*/  SHF.R.U32.HI R16, RZ, R65, R40 ;  /* 0x00000041ff107219 */ /* 0x000fe40000011628 */
[----:B------:R-:W-:Y:S01]  /*5650*/  @P2 SHF.R.U32.HI R7, RZ, R23, R20 ;  /* 0x00000017ff072219 */ /* 0x000fe20000011614 */
[C---:B------:R-:W-:Y:S01]  /*5660*/  IMAD R2, R26.reuse, R3, RZ ;  /* 0x000000031a027224 */ /* 0x040fe200078e02ff */
[----:B------:R-:W-:Y:S02]  /*5670*/  SEL R5, R29, R16, !P0 ;  /* 0x000000101d057207 */ /* 0x000fe40004000000 */
[----:B------:R-:W-:Y:S01]  /*5680*/  SEL R3, R31, R34, !P3 ;  /* 0x000000221f037207 */ /* 0x000fe20005800000 */
[----:B------:R-:W-:Y:S01]  /*5690*/  IMAD R4, R26, R7, RZ ;  /* 0x000000071a047224 */ /* 0x000fe200078e02ff */
[C---:B------:R-:W-:Y:S01]  /*56a0*/  ISETP.GE.AND P0, PT, R5.reuse, R2, PT ;  /* 0x000000020500720c */ /* 0x040fe20003f06270 */
[----:B------:R-:W-:Y:S03]  /*56b0*/  IMAD.HI.U32 R6, R5, R22, RZ ;  /* 0x0000001605067227 */ /* 0x000fe600078e00ff */
[----:B------:R-:W-:Y:S01]  /*56c0*/  ISETP.GE.OR P0, PT, R3, R4, P0 ;  /* 0x000000040300720c */ /* 0x000fe20000706670 */
[----:B------:R-:W-:Y:S01]  /*56d0*/  IMAD.MOV R4, RZ, RZ, -R3 ;  /* 0x000000ffff047224 */ /* 0x000fe200078e0a03 */
[-C--:B------:R-:W-:Y:S03]  /*56e0*/  SHF.R.U32.HI R6, RZ, R23.reuse, R6 ;  /* 0x00000017ff067219 */ /* 0x080fe60000011606 */
[----:B------:R-:W-:Y:S01]  /*56f0*/  IMAD R31, R28, R4, R31 ;  /* 0x000000041c1f7224 */ /* 0x000fe200078e021f */
[----:B------:R-:W-:Y:S05]  /*5700*/  SEL R15, R5, R6, !P2 ;  /* 0x00000006050f7207 */ /* 0x000fea0005000000 */
[----:B------:R-:W-:Y:S02]  /*5710*/  IMAD.MOV R6, RZ, RZ, -R15 ;  /* 0x000000ffff067224 */ /* 0x000fe400078e0a0f */
[C---:B------:R-:W-:Y:S04]  /*5720*/  @!P0 IMAD.HI.U32 R2, R3.reuse, R22, RZ ;  /* 0x0000001603028227 */ /* 0x040fe800078e00ff */
[----:B------:R-:W-:Y:S01]  /*5730*/  IMAD R6, R26, R6, R5 ;  /* 0x000000061a067224 */ /* 0x000fe200078e0205 */
[----:B------:R-:W-:Y:S04]  /*5740*/  @!P0 SHF.R.U32.HI R2, RZ, R23, R2 ;  /* 0x00000017ff028219 */ /* 0x000fe80000011602 */
[----:B------:R-:W-:Y:S02]  /*5750*/  @!P0 SEL R0, R3, R2, !P2 ;  /* 0x0000000203008207 */ /* 0x000fe40005000000 */
[----:B------:R-:W-:Y:S02]  /*5760*/  IADD3 R2, PT, PT, -R5, RZ, RZ ;  /* 0x000000ff05027210 */ /* 0x000fe40007ffe1ff */
[----:B------:R-:W-:Y:S01]  /*5770*/  @!P0 IADD3 R8, PT, PT, R15, -R0, RZ ;  /* 0x800000000f088210 */ /* 0x000fe20007ffe0ff */
[----:B------:R-:W-:Y:S02]  /*5780*/  @!P0 IMAD R0, R7, R6, R0 ;  /* 0x0000000607008224 */ /* 0x000fe400078e0200 */
[----:B------:R-:W-:Y:S02]  /*5790*/  IMAD R29, R24, R2, R29 ;  /* 0x00000002181d7224 */ /* 0x000fe400078e021d */
[----:B------:R-:W-:Y:S02]  /*57a0*/  @!P0 IMAD R5, R8, R26, R3 ;  /* 0x0000001a08058224 */ /* 0x000fe400078e0203 */
[----:B------:R-:W-:Y:S04]  /*57b0*/  @!P0 IMAD.MOV.U32 R3, RZ, RZ, R0 ;  /* 0x000000ffff038224 */ /* 0x000fe800078e0000 */
[----:B------:R-:W-:Y:S02]  /*57c0*/  IMAD R31, R3, R28, R31 ;  /* 0x0000001c031f7224 */ /* 0x000fe400078e021f */
[----:B------:R-:W-:Y:S07]  /*57d0*/  IMAD R29, R5, R24, R29 ;  /* 0x00000018051d7224 */ /* 0x000fee00078e021d */
.L_x_83:
[----:B-1----:R-:W-:Y:S01]  /*57e0*/  @!P1 ISETP.NE.AND P0, PT, R10, 0x1, PT ;  /* 0x000000010a00980c */ /* 0x002fe20003f05270 */
[----:B------:R-:W-:Y:S01]  /*57f0*/  @!P1 IMAD.HI.U32 R0, R31, R12, RZ ;  /* 0x0000000c1f009227 */ /* 0x000fe200078e00ff */
[----:B------:R-:W-:Y:S01]  /*5800*/  @!P1 ISETP.NE.AND P2, PT, R9, 0x1, PT ;  /* 0x000000010900980c */ /* 0x000fe20003f45270 */
[----:B------:R-:W-:Y:S01]  /*5810*/  ULOP3.LUT UP0, URZ, UR55, 0x1b0, URZ, 0xc0, !UPT ;  /* 0x000001b037ff7892 */ /* 0x000fe2000f80c0ff */
[----:B------:R-:W-:Y:S01]  /*5820*/  R2UR UR41, R18 ;  /* 0x00000000122972ca */ /* 0x000fe200000e0000 */
[----:B------:R-:W-:Y:S01]  /*5830*/  @!P1 IMAD.HI.U32 R3, R29, R11, RZ ;  /* 0x0000000b1d039227 */ /* 0x000fe200078e00ff */
[----:B------:R-:W-:Y:S02]  /*5840*/  @!P1 SHF.R.U32.HI R0, RZ, R13, R0 ;  /* 0x0000000dff009219 */ /* 0x000fe40000011600 */
[----:B------:R-:W-:Y:S02]  /*5850*/  @P4 SHF.R.U32.HI R79, RZ, 0x10, R37 ;  /* 0x00000010ff4f4819 */ /* 0x000fe40000011625 */
[----:B------:R-:W-:Y:S02]  /*5860*/  @!P1 SHF.R.U32.HI R2, RZ, R14, R3 ;  /* 0x0000000eff029219 */ /* 0x000fe40000011603 */
[----:B------:R-:W-:Y:S02]  /*5870*/  @!P1 SEL R3, R31, R0, !P2 ;  /* 0x000000001f039207 */ /* 0x000fe40005000000 */
[----:B------:R-:W-:Y:S03]  /*5880*/  @!P1 SEL R2, R29, R2, !P0 ;  /* 0x000000021d029207 */ /* 0x000fe60004000000 */
[----:B------:R-:W-:Y:S02]  /*5890*/  USHF.L.U32 UR41, UR41, 0x6, URZ ;  /* 0x0000000629297899 */ /* 0x000fe400080006ff */
[----:B------:R-:W-:Y:S02]  /*58a0*/  @!P1 IMAD.IADD R0, R2, 0x1, -R3 ;  /* 0x0000000102009824 */ /* 0x000fe400078e0a03 */
[----:B------:R-:W-:Y:S02]  /*58b0*/  @!P1 IMAD.IADD R2, R3, 0x1, -R2 ;  /* 0x0000000103029824 */ /* 0x000fe400078e0a02 */
[----:B------:R-:W-:Y:S02]  /*58c0*/  @!P1 IMAD R31, R0, R9, R31 ;  /* 0x00000009001f9224 */ /* 0x000fe400078e021f */
[----:B------:R-:W-:Y:S01]  /*58d0*/  @!P1 IMAD R29, R2, R10, R29 ;  /* 0x0000000a021d9224 */ /* 0x000fe200078e021d */
[----:B------:R-:W-:Y:S06]  /*58e0*/  BRA.U !UP0, `(.L_x_84) ;  /* 0x00000001087c7547 */ /* 0x000fec000b800000 */
[----:B------:R-:W1:Y:S01]  /*58f0*/  LDCU.64 UR8, c[0x4][0x80] ;  /* 0x01001000ff0877ac */ /* 0x000e620008000a00 */
[----:B------:R-:W-:Y:S01]  /*5900*/  MOV R2, 0x0 ;  /* 0x0000000000027802 */ /* 0x000fe20000000f00 */
[----:B------:R-:W-:Y:S02]  /*5910*/  HFMA2 R12, -RZ, RZ, 0, 5.9604644775390625e-08 ;  /* 0x00000001ff0c7431 */ /* 0x000fe400000001ff */
[----:B------:R-:W-:Y:S01]  /*5920*/  IMAD.MOV.U32 R8, RZ, RZ, 0x70 ;  /* 0x00000070ff087424 */ /* 0x000fe200078e00ff */
[----:B------:R2:W3:Y:S01]  /*5930*/  LDC.64 R14, c[0x4][R2] ;  /* 0x01000000020e7b82 */ /* 0x0004e20000000a00 */
[----:B------:R-:W4:Y:S01]  /*5940*/  LDCU.64 UR6, c[0x4][0x88] ;  /* 0x01001100ff0677ac */ /* 0x000f220008000a00 */
[----:B------:R-:W-:Y:S01]  /*5950*/  IMAD.MOV.U32 R13, RZ, RZ, RZ ;  /* 0x000000ffff0d7224 */ /* 0x000fe200078e00ff */
[----:B------:R-:W2:Y:S01]  /*5960*/  LDCU.64 UR4, c[0x4][0x8] ;  /* 0x01000100ff0477ac */ /* 0x000ea20008000a00 */
[----:B-1----:R-:W-:Y:S01]  /*5970*/  MOV R5, UR9 ;  /* 0x0000000900057c02 */ /* 0x002fe20008000f00 */
[----:B------:R-:W-:Y:S01]  /*5980*/  IMAD.U32 R4, RZ, RZ, UR8 ;  /* 0x00000008ff047e24 */ /* 0x000fe2000f8e00ff */
[----:B----4-:R-:W-:Y:S01]  /*5990*/  MOV R7, UR7 ;  /* 0x0000000700077c02 */ /* 0x010fe20008000f00 */
[----:B------:R-:W-:Y:S01]  /*59a0*/  IMAD.U32 R6, RZ, RZ, UR6 ;  /* 0x00000006ff067e24 */ /* 0x000fe2000f8e00ff */
[----:B--2---:R-:W-:Y:S01]  /*59b0*/  MOV R11, UR5 ;  /* 0x00000005000b7c02 */ /* 0x004fe20008000f00 */
[----:B------:R-:W-:Y:S02]  /*59c0*/  IMAD.U32 R10, RZ, RZ, UR4 ;  /* 0x00000004ff0a7e24 */ /* 0x000fe4000f8e00ff */
[----:B------:R-:W-:Y:S07]  /*59d0*/  LEPC R20, `(.L_x_85) ;  /* 0x000000001014794e */ /* 0x000fee0000000000 */
[----:B---3-5:R-:W-:Y:S05]  /*59e0*/  CALL.ABS.NOINC R14 ;  /* 0x000000000e007343 */ /* 0x028fea0003c00000 */
.L_x_85:
[----:B------:R-:W1:Y:S01]  /*59f0*/  LDCU.64 UR8, c[0x4][0x80] ;  /* 0x01001000ff0877ac */ /* 0x000e620008000a00 */
[----:B------:R-:W2:Y:S01]  /*5a00*/  LDC.64 R2, c[0x4][R2] ;  /* 0x0100000002027b82 */ /* 0x000ea20000000a00 */
[----:B------:R-:W-:Y:S02]  /*5a10*/  HFMA2 R12, -RZ, RZ, 0, 5.9604644775390625e-08 ;  /* 0x00000001ff0c7431 */ /* 0x000fe400000001ff */
[----:B------:R-:W-:Y:S02]  /*5a20*/  IMAD.MOV.U32 R8, RZ, RZ, 0x70 ;  /* 0x00000070ff087424 */ /* 0x000fe400078e00ff */
[----:B------:R-:W-:Y:S01]  /*5a30*/  IMAD.MOV.U32 R13, RZ, RZ, RZ ;  /* 0x000000ffff0d7224 */ /* 0x000fe200078e00ff */
[----:B------:R-:W3:Y:S01]  /*5a40*/  LDCU.64 UR6, c[0x4][0x88] ;  /* 0x01001100ff0677ac */ /* 0x000ee20008000a00 */
[----:B------:R-:W4:Y:S01]  /*5a50*/  LDCU.64 UR4, c[0x4][0x8] ;  /* 0x01000100ff0477ac */ /* 0x000f220008000a00 */
[----:B-1----:R-:W-:Y:S02]  /*5a60*/  MOV R4, UR8 ;  /* 0x0000000800047c02 */ /* 0x002fe40008000f00 */
[----:B------:R-:W-:Y:S02]  /*5a70*/  MOV R5, UR9 ;  /* 0x0000000900057c02 */ /* 0x000fe40008000f00 */
[----:B---3--:R-:W-:Y:S01]  /*5a80*/  MOV R7, UR7 ;  /* 0x0000000700077c02 */ /* 0x008fe20008000f00 */
[----:B------:R-:W-:Y:S01]  /*5a90*/  IMAD.U32 R6, RZ, RZ, UR6 ;  /* 0x00000006ff067e24 */ /* 0x000fe2000f8e00ff */
[----:B----4-:R-:W-:Y:S01]  /*5aa0*/  MOV R11, UR5 ;  /* 0x00000005000b7c02 */ /* 0x010fe20008000f00 */
[----:B------:R-:W-:Y:S02]  /*5ab0*/  IMAD.U32 R10, RZ, RZ, UR4 ;  /* 0x00000004ff0a7e24 */ /* 0x000fe4000f8e00ff */
[----:B------:R-:W-:Y:S07]  /*5ac0*/  LEPC R20, `(.L_x_84) ;  /* 0x000000001014794e */ /* 0x000fee0000000000 */
[----:B--2---:R-:W-:Y:S05]  /*5ad0*/  CALL.ABS.NOINC R2 ;  /* 0x0000000002007343 */ /* 0x004fea0003c00000 */
.L_x_84:
[----:B------:R-:W-:Y:S01]  /*5ae0*/  ISETP.NE.U32.AND P3, PT, R54, RZ, PT ;  /* 0x000000ff3600720c */ /* 0x000fe20003f65070 */
[----:B------:R-:W-:Y:S01]  /*5af0*/  UISETP.NE.U32.AND UP0, UPT, UR46, URZ, UPT ;  /* 0x000000ff2e00728c */ /* 0x000fe2000bf05070 */
[----:B------:R-:W-:Y:S02]  /*5b00*/  ISETP.NE.AND P6, PT, R78, RZ, PT ;  /* 0x000000ff4e00720c */ /* 0x000fe40003fc5270 */
[----:B------:R-:W-:Y:S01]  /*5b10*/  ISETP.NE.AND.EX P3, PT, R55, RZ, PT, P3 ;  /* 0x000000ff3700720c */ /* 0x000fe20003f65330 */
[----:B------:R-:W-:Y:S01]  /*5b20*/  UISETP.NE.AND.EX UP0, UPT, UR47, URZ, UPT, UP0 ;  /* 0x000000ff2f00728c */ /* 0x000fe2000bf05300 */
[----:B------:R-:W-:Y:S02]  /*5b30*/  ISETP.NE.U32.AND P1, PT, RZ, UR36, PT ;  /* 0x00000024ff007c0c */ /* 0x000fe4000bf25070 */
[----:B------:R-:W-:Y:S02]  /*5b40*/  PLOP3.LUT P0, PT, PT, PT, PT, 0x8, 0x80 ;  /* 0x000000000080781c */ /* 0x000fe40003f0e170 */
[----:B------:R-:W-:Y:S05]  /*5b50*/  ISETP.NE.AND.EX P1, PT, RZ, UR37, PT, P1 ;  /* 0x00000025ff007c0c */ /* 0x000fea000bf25310 */
[----:B------:R-:W-:Y:S02]  /*5b60*/  @P6 PLOP3.LUT P0, PT, P3, PT, PT, 0x80, 0x8 ;  /* 0x000000000008681c */ /* 0x000fe40001f0f070 */
[----:B------:R-:W-:Y:S11]  /*5b70*/  @!P3 BRA `(.L_x_86) ;  /* 0x00000000002cb947 */ /* 0x000ff60003800000 */
[----:B------:R-:W-:Y:S01]  /*5b80*/  ISETP.NE.U32.AND P2, PT, R52, RZ, PT ;  /* 0x000000ff3400720c */ /* 0x000fe20003f45070 */
[----:B------:R-:W-:Y:S03]  /*5b90*/  IMAD.MOV.U32 R63, RZ, RZ, 0x1 ;  /* 0x00000001ff3f7424 */ /* 0x000fe600078e00ff */
[----:B------:R-:W-:Y:S11]  /*5ba0*/  ISETP.NE.AND.EX P2, PT, R53, RZ, PT, P2 ;  /* 0x000000ff3500720c */ /* 0x000ff60003f45320 */
[----:B------:R-:W-:Y:S02]  /*5bb0*/  @!UPT UIADD3 URZ, UPT, UPT, URZ, URZ, URZ ;  /* 0x000000fffffff290 */ /* 0x000fe4000fffe0ff */
[----:B------:R-:W1:Y:S01]  /*5bc0*/  @P2 LDC.64 R2, c[0x0][0x888] ;  /* 0x00022200ff022b82 */ /* 0x000e620000000a00 */
[----:B------:R-:W-:Y:S04]  /*5bd0*/  @P2 IMAD R0, R19, R54, RZ ;  /* 0x0000003613002224 */ /* 0x000fe800078e02ff */
[----:B-1----:R-:W-:Y:S04]  /*5be0*/  @P2 IMAD.WIDE R2, R0, 0x4, R2 ;  /* 0x0000000400022825 */ /* 0x002fe800078e0202 */
[----:B------:R-:W-:Y:S01]  /*5bf0*/  HFMA2 R0, -RZ, RZ, 0, 5.9604644775390625e-08 ;  /* 0x00000001ff007431 */ /* 0x000fe200000001ff */
[----:B-----5:R1:W5:Y:S04]  /*5c00*/  @P2 LDG.E R35, desc[UR50][R2.64] ;  /* 0x0000003202232981 */ /* 0x020368000c1e1900 */
[----:B------:R-:W-:Y:S01]  /*5c10*/  @!P2 PRMT R63, R0, 0x7610, R63 ;  /* 0x00007610003fa816 */ /* 0x000fe2000000003f */
[----:B-1----:R-:W2:Y:S06]  /*5c20*/  @!P2 LDC R35, c[0x0][0x880] ;  /* 0x00022000ff23ab82 */ /* 0x002eac0000000800 */
.L_x_86:
[----:B------:R-:W-:Y:S05]  /*5c30*/  BRA.U !UP0, `(.L_x_87) ;  /* 0x0000000108207547 */ /* 0x000fea000b800000 */
[----:B------:R-:W-:Y:S04]  /*5c40*/  ISETP.NE.U32.AND P2, PT, RZ, UR38, PT ;  /* 0x00000026ff007c0c */ /* 0x000fe8000bf45070 */
[----:B------:R-:W-:Y:S11]  /*5c50*/  ISETP.NE.AND.EX P2, PT, RZ, UR39, PT, P2 ;  /* 0x00000027ff007c0c */ /* 0x000ff6000bf45320 */
[----:B------:R-:W-:Y:S02]  /*5c60*/  @!UPT UIADD3 URZ, UPT, UPT, URZ, URZ, URZ ;  /* 0x000000fffffff290 */ /* 0x000fe4000fffe0ff */
[----:B------:R-:W1:Y:S01]  /*5c70*/  @P2 LDC.64 R2, c[0x0][0x8a8] ;  /* 0x00022a00ff022b82 */ /* 0x000e620000000a00 */
[----:B------:R-:W-:Y:S04]  /*5c80*/  @P2 IMAD R5, R19, UR46, RZ ;  /* 0x0000002e13052c24 */ /* 0x000fe8000f8e02ff */
[----:B-1----:R-:W-:Y:S05]  /*5c90*/  @P2 IMAD.WIDE R2, R5, 0x4, R2 ;  /* 0x0000000405022825 */ /* 0x002fea00078e0202 */
[----:B-----5:R1:W5:Y:S02]  /*5ca0*/  @P2 LDG.E R33, desc[UR50][R2.64] ;  /* 0x0000003202212981 */ /* 0x020364000c1e1900 */
[----:B-1----:R-:W3:Y:S02]  /*5cb0*/  @!P2 LDC R33, c[0x0][0x8a0] ;  /* 0x00022800ff21ab82 */ /* 0x002ee40000000800 */
.L_x_87:
[----:B--2--5:R-:W-:Y:S01]  /*5cc0*/  FSETP.NEU.AND P2, PT, R35, RZ, PT ;  /* 0x000000ff2300720b */ /* 0x024fe20003f4d000 */
[----:B------:R-:W-:Y:S01]  /*5cd0*/  IMAD.SHL.U32 R88, R45, 0x40, RZ ;  /* 0x000000402d587824 */ /* 0x000fe200078e00ff */
[----:B------:R-:W-:Y:S01]  /*5ce0*/  SEL R5, RZ, 0xffffffff, P1 ;  /* 0xffffffffff057807 */ /* 0x000fe20000800000 */
[----:B------:R-:W-:Y:S01]  /*5cf0*/  BSSY B1, `(.L_x_88) ;  /* 0x0000045000017945 */ /* 0x000fe20003800000 */
[----:B------:R-:W-:Y:S01]  /*5d00*/  @P6 LOP3.LUT P1, RZ, R63, 0xff, RZ, 0xc0, !PT ;  /* 0x000000ff3fff6812 */ /* 0x000fe2000782c0ff */
[----:B------:R-:W-:Y:S01]  /*5d10*/  IMAD.HI.U32 R9, R88, R61, RZ ;  /* 0x0000003d58097227 */ /* 0x000fe200078e00ff */
[----:B------:R-:W-:Y:S02]  /*5d20*/  @P6 SEL R2, RZ, 0xffffffff, P2 ;  /* 0xffffffffff026807 */ /* 0x000fe40001000000 */
[----:B------:R-:W-:Y:S01]  /*5d30*/  LOP3.LUT R39, R74, 0x1, RZ, 0x3c, !PT ;  /* 0x000000014a277812 */ /* 0x000fe200078e3cff */
[----:B------:R-:W-:Y:S01]  /*5d40*/  IMAD.MOV.U32 R85, RZ, RZ, 0x1 ;  /* 0x00000001ff557424 */ /* 0x000fe200078e00ff */
[----:B------:R-:W-:Y:S01]  /*5d50*/  @P0 SEL R2, R5, R2, !P1 ;  /* 0x0000000205020207 */ /* 0x000fe20004800000 */
[----:B------:R-:W-:Y:S01]  /*5d60*/  IMAD.IADD R34, R32, 0x1, R17 ;  /* 0x0000000120227824 */ /* 0x000fe200078e0211 */
[----:B------:R-:W-:Y:S01]  /*5d70*/  ISETP.NE.AND P0, PT, R60, 0x1, PT ;  /* 0x000000013c00780c */ /* 0x000fe20003f05270 */
[----:B------:R-:W-:Y:S01]  /*5d80*/  IMAD.U32 R86, RZ, RZ, UR58 ;  /* 0x0000003aff567e24 */ /* 0x000fe2000f8e00ff */
[----:B------:R-:W-:Y:S02]  /*5d90*/  @P6 LOP3.LUT R2, R2, 0x1, RZ, 0xc0, !PT ;  /* 0x0000000102026812 */ /* 0x000fe400078ec0ff */
[----:B------:R-:W-:Y:S02]  /*5da0*/  CS2R R50, SRZ ;  /* 0x0000000000327805 */ /* 0x000fe4000001ff00 */
[----:B------:R-:W-:Y:S02]  /*5db0*/  SHF.R.U32.HI R9, RZ, R58, R9 ;  /* 0x0000003aff097219 */ /* 0x000fe40000011609 */
[----:B------:R-:W-:Y:S02]  /*5dc0*/  CS2R R48, SRZ ;  /* 0x0000000000307805 */ /* 0x000fe4000001ff00 */
[----:B------:R-:W-:Y:S01]  /*5dd0*/  ISETP.NE.U32.OR P4, PT, R2, 0x1, !P6 ;  /* 0x000000010200780c */ /* 0x000fe20007785470 */
[----:B------:R-:W-:Y:S01]  /*5de0*/  IMAD.U32 R2, RZ, RZ, UR58 ;  /* 0x0000003aff027e24 */ /* 0x000fe2000f8e00ff */
[----:B------:R-:W-:Y:S02]  /*5df0*/  SEL R82, R88, R9, !P0 ;  /* 0x0000000958527207 */ /* 0x000fe40004000000 */
[----:B------:R-:W-:Y:S02]  /*5e00*/  CS2R R42, SRZ ;  /* 0x00000000002a7805 */ /* 0x000fe4000001ff00 */
[----:B------:R-:W-:Y:S02]  /*5e10*/  ISETP.NE.AND P0, PT, R59, 0x1, PT ;  /* 0x000000013b00780c */ /* 0x000fe40003f05270 */
[----:B------:R-:W-:Y:S02]  /*5e20*/  CS2R R40, SRZ ;  /* 0x0000000000287805 */ /* 0x000fe4000001ff00 */
[----:B------:R-:W-:Y:S01]  /*5e30*/  LEA R0, R2, UR52, 0x3 ;  /* 0x0000003402007c11 */ /* 0x000fe2000f8e18ff */
[----:B------:R-:W-:Y:S01]  /*5e40*/  IMAD.HI.U32 R83, R82, UR48, RZ ;  /* 0x0000003052537c27 */ /* 0x000fe2000f8e00ff */
[----:B------:R-:W-:Y:S02]  /*5e50*/  LEA R84, R30, UR52, 0x3 ;  /* 0x000000341e547c11 */ /* 0x000fe4000f8e18ff */
[----:B------:R-:W-:Y:S02]  /*5e60*/  SHF.L.U32 R3, R73, 0x1f, RZ ;  /* 0x0000001f49037819 */ /* 0x000fe400000006ff */
[----:B------:R-:W-:Y:S02]  /*5e70*/  SHF.R.U32.HI R83, RZ, UR49, R83 ;  /* 0x00000031ff537c19 */ /* 0x000fe40008011653 */
[----:B------:R-:W-:Y:S02]  /*5e80*/  @P4 SHF.L.U32 R7, R39, 0x1f, RZ ;  /* 0x0000001f27074819 */ /* 0x000fe400000006ff */
[----:B------:R-:W-:Y:S02]  /*5e90*/  SEL R83, R82, R83, !P0 ;  /* 0x0000005352537207 */ /* 0x000fe40004000000 */
[----:B------:R-:W1:Y:S01]  /*5ea0*/  @P4 SYNCS.PHASECHK.TRANS64.TRYWAIT P1, [R0+URZ+0xd0], R7 ;  /* 0x0000d007000045a7 */ /* 0x000e6200080211ff */
[----:B------:R-:W-:Y:S02]  /*5eb0*/  SEL R2, RZ, 0xffffffff, P2 ;  /* 0xffffffffff027807 */ /* 0x000fe40001000000 */
[----:B------:R-:W-:Y:S01]  /*5ec0*/  LOP3.LUT P2, R89, R63, 0xff, RZ, 0xc0, !PT ;  /* 0x000000ff3f597812 */ /* 0x000fe2000784c0ff */
[----:B------:R-:W-:Y:S01]  /*5ed0*/  IMAD.MOV R4, RZ, RZ, -R83 ;  /* 0x000000ffff047224 */ /* 0x000fe200078e0a53 */
[----:B------:R-:W-:Y:S02]  /*5ee0*/  P2R R90, PR, RZ, 0x10 ;  /* 0x00000010ff5a7803 */ /* 0x000fe40000000000 */
[----:B------:R-:W-:Y:S01]  /*5ef0*/  @P3 SEL R2, R5, R2, !P2 ;  /* 0x0000000205023207 */ /* 0x000fe20005000000 */
[--C-:B------:R-:W-:Y:S02]  /*5f00*/  IMAD.MOV R5, RZ, RZ, -R82.reuse ;  /* 0x000000ffff057224 */ /* 0x100fe400078e0a52 */
[----:B------:R-:W-:Y:S01]  /*5f10*/  IMAD R82, R59, R4, R82 ;  /* 0x000000043b527224 */ /* 0x000fe200078e0252 */
[----:B------:R-:W-:Y:S01]  /*5f20*/  LOP3.LUT R2, R2, 0x1, RZ, 0xc0, !PT ;  /* 0x0000000102027812 */ /* 0x000fe200078ec0ff */
[----:B------:R-:W-:Y:S03]  /*5f30*/  IMAD R88, R60, R5, R88 ;  /* 0x000000053c587224 */ /* 0x000fe600078e0258 */
[----:B------:R-:W-:Y:S01]  /*5f40*/  ISETP.NE.U32.AND P2, PT, R2, 0x1, PT ;  /* 0x000000010200780c */ /* 0x000fe20003f45070 */
[----:B------:R2:W4:Y:S03]  /*5f50*/  SYNCS.PHASECHK.TRANS64.TRYWAIT P0, [R84+URZ+0x120], R3 ;  /* 0x00012003540075a7 */ /* 0x00052600080011ff */
[----:B------:R-:W-:Y:S02]  /*5f60*/  P2R R87, PR, RZ, 0x4 ;  /* 0x00000004ff577803 */ /* 0x000fe40000000000 */
[----:B-1----:R-:W-:Y:S01]  /*5f70*/  @P4 SEL R85, RZ, 0x1, !P1 ;  /* 0x00000001ff554807 */ /* 0x002fe20004800000 */
[----:B--2---:R-:W-:Y:S06]  /*5f80*/  @!P4 BRA `(.L_x_89) ;  /* 0x00000000006cc947 */ /* 0x004fec0003800000 */
[----:B------:R-:W-:Y:S01]  /*5f90*/  HFMA2 R43, -RZ, RZ, 0, 0 ;  /* 0x00000000ff2b7431 */ /* 0x000fe200000001ff */
[----:B------:R-:W-:Y:S01]  /*5fa0*/  ISETP.NE.AND P1, PT, R85, RZ, PT ;  /* 0x000000ff5500720c */ /* 0x000fe20003f25270 */
[----:B------:R-:W-:Y:S01]  /*5fb0*/  IMAD.U32 R2, RZ, RZ, UR58 ;  /* 0x0000003aff027e24 */ /* 0x000fe2000f8e00ff */
[----:B------:R-:W-:Y:S11]  /*5fc0*/  BSSY B0, `(.L_x_90) ;  /* 0x0000005000007945 */ /* 0x000ff60003800000 */
[----:B------:R-:W-:Y:S05]  /*5fd0*/  @P1 BRA `(.L_x_91) ;  /* 0x00000000000c1947 */ /* 0x000fea0003800000 */
[----:B------:R-:W-:Y:S04]  /*5fe0*/  SHF.L.U32 R5, R39, 0x1f, RZ ;  /* 0x0000001f27057819 */ /* 0x000fe800000006ff */
[----:B------:R-:W1:Y:S02]  /*5ff0*/  SYNCS.PHASECHK.TRANS64.TRYWAIT P1, [R0+URZ+0xd0], R5 ;  /* 0x0000d005000075a7 */ /* 0x000e6400080211ff */
[----:B-1----:R-:W-:Y:S05]  /*6000*/  @!P1 BRA `(.L_x_92) ;  /* 0x0000002000289947 */ /* 0x002fea0003800000 */
.L_x_91:
[----:B------:R-:W-:Y:S05]  /*6010*/  BSYNC B0 ;  /* 0x0000000000007941 */ /* 0x000fea0003800000 */
.L_x_90:
[----:B------:R-:W-:Y:S01]  /*6020*/  ISETP.NE.AND P1, PT, R87, RZ, PT ;  /* 0x000000ff5700720c */ /* 0x000fe20003f25270 */
[----:B------:R-:W-:Y:S01]  /*6030*/  IMAD.MOV.U32 R42, RZ, RZ, RZ ;  /* 0x000000ffff2a7224 */ /* 0x000fe200078e00ff */
[----:B------:R-:W-:Y:S02]  /*6040*/  CS2R R40, SRZ ;  /* 0x0000000000287805 */ /* 0x000fe4000001ff00 */
[----:B------:R-:W-:Y:S02]  /*6050*/  CS2R R50, SRZ ;  /* 0x0000000000327805 */ /* 0x000fe4000001ff00 */
[----:B------:R-:W-:Y:S07]  /*6060*/  CS2R R48, SRZ ;  /* 0x0000000000307805 */ /* 0x000fee000001ff00 */
[----:B-1----:R-:W-:Y:S01]  /*6070*/  @P1 IMAD R0, R2, 0x800, R75 ;  /* 0x0000080002001824 */ /* 0x002fe200078e024b */
[----:B------:R-:W-:Y:S05]  /*6080*/  @P1 WARPSYNC.ALL ;  /* 0x0000000000001948 */ /* 0x000fea0003800000 */
[----:B------:R-:W-:Y:S01]  /*6090*/  @P1 LEA R5, R0, UR52, 0x1 ;  /* 0x0000003400051c11 */ /* 0x000fe2000f8e08ff */
[----:B------:R-:W-:Y:S04]  /*60a0*/  UIADD3 UR4, UPT, UPT, UR58, 0x1, URZ ;  /* 0x000000013a047890 */ /* 0x000fe8000fffe0ff */
[----:B------:R1:W2:Y:S01]  /*60b0*/  @P1 LDSM.16.M88.4 R40, [R5+0x200] ;  /* 0x000200000528183b */ /* 0x0002a20000000200 */
[----:B------:R-:W-:Y:S01]  /*60c0*/  @P1 IMAD R0, R80, 0x2, R5 ;  /* 0x0000000250001824 */ /* 0x000fe200078e0205 */
[----:B------:R-:W-:Y:S04]  /*60d0*/  UISETP.NE.AND UP0, UPT, UR4, 0x3, UPT ;  /* 0x000000030400788c */ /* 0x000fe8000bf05270 */
[----:B------:R1:W1:Y:S01]  /*60e0*/  @P1 LDSM.16.M88.4 R48, [R0+0x200] ;  /* 0x000200000030183b */ /* 0x0002620000000200 */
[----:B------:R-:W-:Y:S01]  /*60f0*/  USEL UR4, UR4, URZ, UP0 ;  /* 0x000000ff04047287 */ /* 0x000fe20008000000 */
[----:B------:R-:W-:Y:S04]  /*6100*/  PLOP3.LUT P1, PT, PT, PT, UP0, 0x80, 0x8 ;  /* 0x000000000008781c */ /* 0x000fe80003f2f008 */
[----:B------:R-:W-:Y:S01]  /*6110*/  SEL R2, RZ, 0x1, P1 ;  /* 0x00000001ff027807 */ /* 0x000fe20000800000 */
[----:B------:R-:W-:Y:S03]  /*6120*/  IMAD.U32 R86, RZ, RZ, UR4 ;  /* 0x00000004ff567e24 */ /* 0x000fe6000f8e00ff */
[----:B------:R-:W-:Y:S02]  /*6130*/  LOP3.LUT R39, R39, R2, RZ, 0x3c, !PT ;  /* 0x0000000227277212 */ /* 0x000fe400078e3cff */
.L_x_89:
[----:B------:R-:W-:Y:S05]  /*6140*/  BSYNC B1 ;  /* 0x0000000000017941 */ /* 0x000fea0003800000 */
.L_x_88:
[----:B-1----:R-:W-:Y:S04]  /*6150*/  SHF.R.U32.HI R0, RZ, 0x15, R34 ;  /* 0x00000015ff007819 */ /* 0x002fe80000011622 */
[----:B------:R-:W-:Y:S01]  /*6160*/  LOP3.LUT P1, RZ, R0, 0x3, R77, 0x48, !PT ;  /* 0x0000000300ff7812 */ /* 0x000fe2000782484d */
[----:B------:R-:W-:Y:S01]  /*6170*/  @!UPT UIADD3 URZ, UPT, UPT, URZ, URZ, URZ ;  /* 0x000000fffffff290 */ /* 0x000fe2000fffe0ff */
[----:B----4-:R-:W-:Y:S11]  /*6180*/  @P0 BRA `(.L_x_93) ;  /* 0x0000000000080947 */ /* 0x010ff60003800000 */
[----:B------:R-:W1:Y:S02]  /*6190*/  SYNCS.PHASECHK.TRANS64.TRYWAIT P0, [R84+URZ+0x120], R3 ;  /* 0x00012003540075a7 */ /* 0x000e6400080011ff */
[----:B-1----:R-:W-:Y:S05]  /*61a0*/  @!P0 BRA `(.L_x_94) ;  /* 0x0000001c00d48947 */ /* 0x002fea0003800000 */
.L_x_93:
[----:B------:R-:W-:Y:S05]  /*61b0*/  @!P1 BRA `(.L_x_95) ;  /* 0x0000000000409947 */ /* 0x000fea0003800000 */
[----:B------:R-:W4:Y:S01]  /*61c0*/  LDCU.64 UR8, c[0x4][0x70] ;  /* 0x01000e00ff0877ac */ /* 0x000f220008000a00 */
[----:B-1----:R-:W-:Y:S01]  /*61d0*/  MOV R3, 0x0 ;  /* 0x0000000000037802 */ /* 0x002fe20000000f00 */
[----:B------:R-:W-:Y:S02]  /*61e0*/  HFMA2 R12, -RZ, RZ, 0, 5.9604644775390625e-08 ;  /* 0x00000001ff0c7431 */ /* 0x000fe400000001ff */
[----:B------:R-:W-:Y:S02]  /*61f0*/  IMAD.MOV.U32 R8, RZ, RZ, 0x192 ;  /* 0x00000192ff087424 */ /* 0x000fe400078e00ff */
[----:B------:R-:W-:Y:S01]  /*6200*/  IMAD.MOV.U32 R13, RZ, RZ, RZ ;  /* 0x000000ffff0d7224 */ /* 0x000fe200078e00ff */
[----:B------:R-:W1:Y:S01]  /*6210*/  LDCU.64 UR6, c[0x4][0x78] ;  /* 0x01000f00ff0677ac */ /* 0x000e620008000a00 */
[----:B------:R-:W2:Y:S01]  /*6220*/  LDC.64 R2, c[0x4][R3] ;  /* 0x0100000003027b82 */ /* 0x000ea20000000a00 */
[----:B------:R-:W5:Y:S01]  /*6230*/  LDCU.64 UR4, c[0x4][0x10] ;  /* 0x01000200ff0477ac */ /* 0x000f620008000a00 */
[----:B----4-:R-:W-:Y:S01]  /*6240*/  MOV R5, UR9 ;  /* 0x0000000900057c02 */ /* 0x010fe20008000f00 */
[----:B------:R-:W-:Y:S01]  /*6250*/  IMAD.U32 R4, RZ, RZ, UR8 ;  /* 0x00000008ff047e24 */ /* 0x000fe2000f8e00ff */
[----:B-1----:R-:W-:Y:S01]  /*6260*/  MOV R7, UR7 ;  /* 0x0000000700077c02 */ /* 0x002fe20008000f00 */
[----:B------:R-:W-:Y:S01]  /*6270*/  IMAD.U32 R6, RZ, RZ, UR6 ;  /* 0x00000006ff067e24 */ /* 0x000fe2000f8e00ff */
[----:B-----5:R-:W-:Y:S01]  /*6280*/  MOV R11, UR5 ;  /* 0x00000005000b7c02 */ /* 0x020fe20008000f00 */
[----:B------:R-:W-:Y:S02]  /*6290*/  IMAD.U32 R10, RZ, RZ, UR4 ;  /* 0x00000004ff0a7e24 */ /* 0x000fe4000f8e00ff */
[----:B------:R-:W-:Y:S07]  /*62a0*/  LEPC R20, `(.L_x_95) ;  /* 0x000000001014794e */ /* 0x000fee0000000000 */
[----:B--23--:R-:W-:Y:S05]  /*62b0*/  CALL.ABS.NOINC R2 ;  /* 0x0000000002007343 */ /* 0x00cfea0003c00000 */
.L_x_95:
[----:B------:R-:W-:Y:S05]  /*62c0*/  WARPSYNC.ALL ;  /* 0x0000000000007948 */ /* 0x000fea0003800000 */
[----:B------:R-:W-:Y:S01]  /*62d0*/  R2UR UR4, R34 ;  /* 0x00000000220472ca */ /* 0x000fe200000e0000 */
[--C-:B--2---:R-:W-:Y:S01]  /*62e0*/  HADD2.F32 R20, -RZ, R40.reuse.H0_H0 ;  /* 0x20000028ff147230 */ /* 0x104fe20000004100 */
[----:B------:R-:W-:Y:S01]  /*62f0*/  MOV R70, UR58 ;  /* 0x0000003a00467c02 */ /* 0x000fe20008000f00 */
[----:B------:R-:W-:Y:S01]  /*6300*/  HADD2.F32 R21, -RZ, R40.H1_H1 ;  /* 0x30000028ff157230 */ /* 0x000fe20000004100 */
[----:B------:R-:W-:Y:S01]  /*6310*/  SHF.L.U32 R91, R80, 0x1, RZ ;  /* 0x00000001505b7819 */ /* 0x000fe200000006ff */
[----:B------:R-:W-:Y:S01]  /*6320*/  HADD2.F32 R36, -RZ, R41.H1_H1 ;  /* 0x30000029ff247230 */ /* 0x000fe20000004100 */
[----:B------:R-:W-:Y:S01]  /*6330*/  LEA R92, R70, R75, 0xb ;  /* 0x0000004b465c7211 */ /* 0x000fe200078e58ff */
[----:B------:R-:W-:Y:S01]  /*6340*/  HADD2.F32 R37, -RZ, R48.H0_H0 ;  /* 0x20000030ff257230 */ /* 0x000fe20000004100 */
[----:B------:R-:W-:Y:S01]  /*6350*/  ISETP.NE.AND P0, PT, R76, RZ, PT ;  /* 0x000000ff4c00720c */ /* 0x000fe20003f05270 */
[----:B------:R-:W-:Y:S01]  /*6360*/  HADD2.F32 R38, -RZ, R51.H1_H1 ;  /* 0x30000033ff267230 */ /* 0x000fe20000004100 */
[----:B------:R-:W-:Y:S01]  /*6370*/  LEA R93, R92, UR52, 0x1 ;  /* 0x000000345c5d7c11 */ /* 0x000fe2000f8e08ff */
[----:B------:R-:W-:Y:S02]  /*6380*/  BSSY.RECONVERGENT B0, `(.L_x_96) ;  /* 0x0000049000007945 */ /* 0x000fe40003800200 */
[----:B------:R-:W3:Y:S01]  /*6390*/  LDTM.16dp256bit.x4 R4, tmem[UR4] ;  /* 0x00000004000479ee */ /* 0x000ee20008120000 */
[----:B------:R-:W-:Y:S01]  /*63a0*/  IADD3 R92, PT, PT, R91, 0x200, R93 ;  /* 0x000002005b5c7810 */ /* 0x000fe20007ffe05d */
[C---:B---3--:R-:W-:Y:S01]  /*63b0*/  FMUL R0, R33.reuse, R4 ;  /* 0x0000000421007220 */ /* 0x048fe20000400000 */
[C---:B------:R-:W-:Y:S01]  /*63c0*/  FMUL R2, R33.reuse, R5 ;  /* 0x0000000521027220 */ /* 0x040fe20000400000 */
[C---:B-1----:R-:W-:Y:S01]  /*63d0*/  FMUL R3, R33.reuse, R6 ;  /* 0x0000000621037220 */ /* 0x042fe20000400000 */
[----:B------:R-:W-:Y:S01]  /*63e0*/  FMUL R7, R33, R7 ;  /* 0x0000000721077220 */ /* 0x000fe20000400000 */
[C---:B------:R-:W-:Y:S01]  /*63f0*/  FFMA R0, R35.reuse, R20, R0 ;  /* 0x0000001423007223 */ /* 0x040fe20000000000 */
[----:B------:R-:W-:Y:S02]  /*6400*/  HADD2.F32 R20, -RZ, R41.H0_H0 ;  /* 0x20000029ff147230 */ /* 0x000fe40000004100 */
[----:B------:R-:W-:Y:S01]  /*6410*/  FFMA R2, R35, R21, R2 ;  /* 0x0000001523027223 */ /* 0x000fe20000000002 */
[C---:B------:R-:W-:Y:S01]  /*6420*/  FMUL R4, R33.reuse, R8 ;  /* 0x0000000821047220 */ /* 0x040fe20000400000 */
[----:B------:R-:W-:Y:S01]  /*6430*/  FMUL R5, R33, R9 ;  /* 0x0000000921057220 */ /* 0x000fe20000400000 */
[--C-:B------:R-:W-:Y:S02]  /*6440*/  HADD2.F32 R21, -RZ, R43.reuse.H0_H0 ;  /* 0x2000002bff157230 */ /* 0x100fe40000004100 */
[C---:B------:R-:W-:Y:S01]  /*6450*/  FFMA R3, R35.reuse, R20, R3 ;  /* 0x0000001423037223 */ /* 0x040fe20000000003 */
[--C-:B------:R-:W-:Y:S01]  /*6460*/  HADD2.F32 R20, -RZ, R42.reuse.H0_H0 ;  /* 0x2000002aff147230 */ /* 0x100fe20000004100 */
[----:B------:R-:W-:Y:S01]  /*6470*/  F2FP.F16.F32.PACK_AB R44, R2, R0 ;  /* 0x00000000022c723e */ /* 0x000fe200000000ff */
[----:B------:R-:W-:Y:S01]  /*6480*/  FFMA R7, R35, R36, R7 ;  /* 0x0000002423077223 */ /* 0x000fe20000000007 */
[----:B------:R-:W-:Y:S01]  /*6490*/  FMUL R6, R33, R10 ;  /* 0x0000000a21067220 */ /* 0x000fe20000400000 */
[----:B------:R-:W-:Y:S02]  /*64a0*/  HADD2.F32 R36, -RZ, R43.H1_H1 ;  /* 0x3000002bff247230 */ /* 0x000fe40000004100 */
[----:B------:R-:W-:Y:S01]  /*64b0*/  FFMA R4, R35, R20, R4 ;  /* 0x0000001423047223 */ /* 0x000fe20000000004 */
[----:B------:R-:W-:Y:S01]  /*64c0*/  HADD2.F32 R20, -RZ, R42.H1_H1 ;  /* 0x3000002aff147230 */ /* 0x000fe20000004100 */
[----:B------:R-:W-:Y:S01]  /*64d0*/  F2FP.F16.F32.PACK_AB R45, R7, R3 ;  /* 0x00000003072d723e */ /* 0x000fe200000000ff */
[C---:B------:R-:W-:Y:S01]  /*64e0*/  FMUL R11, R33.reuse, R11 ;  /* 0x0000000b210b7220 */ /* 0x040fe20000400000 */
[C---:B------:R-:W-:Y:S01]  /*64f0*/  FMUL R8, R33.reuse, R12 ;  /* 0x0000000c21087220 */ /* 0x040fe20000400000 */
[----:B------:R-:W-:Y:S01]  /*6500*/  FMUL R9, R33, R13 ;  /* 0x0000000d21097220 */ /* 0x000fe20000400000 */
[C---:B------:R-:W-:Y:S01]  /*6510*/  FFMA R5, R35.reuse, R20, R5 ;  /* 0x0000001423057223 */ /* 0x040fe20000000005 */
[----:B------:R-:W-:Y:S02]  /*6520*/  HADD2.F32 R20, -RZ, R48.H1_H1 ;  /* 0x30000030ff147230 */ /* 0x000fe40000004100 */
[C---:B------:R-:W-:Y:S01]  /*6530*/  FFMA R6, R35.reuse, R21, R6 ;  /* 0x0000001523067223 */ /* 0x040fe20000000006 */
[C---:B------:R-:W-:Y:S01]  /*6540*/  FFMA R11, R35.reuse, R36, R11 ;  /* 0x00000024230b7223 */ /* 0x040fe2000000000b */
[C---:B------:R-:W-:Y:S01]  /*6550*/  FFMA R8, R35.reuse, R37, R8 ;  /* 0x0000002523087223 */ /* 0x040fe20000000008 */
[--C-:B------:R-:W-:Y:S02]  /*6560*/  HADD2.F32 R21, -RZ, R49.reuse.H0_H0 ;  /* 0x20000031ff157230 */ /* 0x100fe40000004100 */
[----:B------:R-:W-:Y:S01]  /*6570*/  FFMA R9, R35, R20, R9 ;  /* 0x0000001423097223 */ /* 0x000fe20000000009 */
[C---:B------:R-:W-:Y:S01]  /*6580*/  FMUL R10, R33.reuse, R14 ;  /* 0x0000000e210a7220 */ /* 0x040fe20000400000 */
[----:B------:R-:W-:Y:S02]  /*6590*/  HADD2.F32 R20, -RZ, R49.H1_H1 ;  /* 0x30000031ff147230 */ /* 0x000fe40000004100 */
[C---:B------:R-:W-:Y:S01]  /*65a0*/  FMUL R15, R33.reuse, R15 ;  /* 0x0000000f210f7220 */ /* 0x040fe20000400000 */
[----:B------:R-:W-:Y:S01]  /*65b0*/  FMUL R12, R33, R16 ;  /* 0x00000010210c7220 */ /* 0x000fe20000400000 */
[C---:B------:R-:W-:Y:S01]  /*65c0*/  FFMA R10, R35.reuse, R21, R10 ;  /* 0x00000015230a7223 */ /* 0x040fe2000000000a */
[--C-:B------:R-:W-:Y:S02]  /*65d0*/  HADD2.F32 R36, -RZ, R50.reuse.H1_H1 ;  /* 0x30000032ff247230 */ /* 0x100fe40000004100 */
[----:B------:R-:W-:Y:S01]  /*65e0*/  FFMA R15, R35, R20, R15 ;  /* 0x00000014230f7223 */ /* 0x000fe2000000000f */
[----:B------:R-:W-:Y:S02]  /*65f0*/  HADD2.F32 R20, -RZ, R50.H0_H0 ;  /* 0x20000032ff147230 */ /* 0x000fe40000004100 */
[C---:B------:R-:W-:Y:S01]  /*6600*/  FMUL R13, R33.reuse, R17 ;  /* 0x00000011210d7220 */ /* 0x040fe20000400000 */
[----:B------:R-:W-:Y:S02]  /*6610*/  HADD2.F32 R21, -RZ, R51.H0_H0 ;  /* 0x20000033ff157230 */ /* 0x000fe40000004100 */
[C---:B------:R-:W-:Y:S01]  /*6620*/  FMUL R14, R33.reuse, R18 ;  /* 0x00000012210e7220 */ /* 0x040fe20000400000 */
[----:B------:R-:W-:Y:S01]  /*6630*/  FMUL R19, R33, R19 ;  /* 0x0000001321137220 */ /* 0x000fe20000400000 */
[C---:B------:R-:W-:Y:S01]  /*6640*/  FFMA R12, R35.reuse, R20, R12 ;  /* 0x00000014230c7223 */ /* 0x040fe2000000000c */
[C---:B------:R-:W-:Y:S01]  /*6650*/  FFMA R13, R35.reuse, R36, R13 ;  /* 0x00000024230d7223 */ /* 0x040fe2000000000d */
[C---:B------:R-:W-:Y:S01]  /*6660*/  FFMA R14, R35.reuse, R21, R14 ;  /* 0x00000015230e7223 */ /* 0x040fe2000000000e */
[----:B------:R-:W-:Y:S01]  /*6670*/  FFMA R19, R35, R38, R19 ;  /* 0x0000002623137223 */ /* 0x000fe20000000013 */
[----:B------:R-:W-:Y:S02]  /*6680*/  F2FP.F16.F32.PACK_AB R46, R5, R4 ;  /* 0x00000004052e723e */ /* 0x000fe400000000ff */
[----:B------:R-:W-:Y:S02]  /*6690*/  F2FP.F16.F32.PACK_AB R47, R11, R6 ;  /* 0x000000060b2f723e */ /* 0x000fe400000000ff */
[----:B------:R-:W-:Y:S02]  /*66a0*/  F2FP.F16.F32.PACK_AB R68, R9, R8 ;  /* 0x000000080944723e */ /* 0x000fe400000000ff */
[----:B------:R-:W-:Y:S01]  /*66b0*/  F2FP.F16.F32.PACK_AB R69, R15, R10 ;  /* 0x0000000a0f45723e */ /* 0x000fe200000000ff */
[----:B------:R1:W-:Y:S01]  /*66c0*/  STSM.16.M88.4 [R93+0x200], R44 ;  /* 0x0002002c5d007844 */ /* 0x0003e20000000200 */
[----:B------:R-:W-:Y:S02]  /*66d0*/  F2FP.F16.F32.PACK_AB R70, R13, R12 ;  /* 0x0000000c0d46723e */ /* 0x000fe400000000ff */
[----:B------:R-:W-:Y:S05]  /*66e0*/  F2FP.F16.F32.PACK_AB R71, R19, R14 ;  /* 0x0000000e1347723e */ /* 0x000fea00000000ff */
[----:B------:R1:W-:Y:S01]  /*66f0*/  STSM.16.M88.4 [R92], R68 ;  /* 0x000000445c007844 */ /* 0x0003e20000000200 */
[----:B------:R-:W-:Y:S01]  /*6700*/  @!PT LDS RZ, [RZ] ;  /* 0x00000000fffff984 */ /* 0x000fe20000000800 */
[----:B------:R-:W-:Y:S01]  /*6710*/  @!PT LDS RZ, [RZ] ;  /* 0x00000000fffff984 */ /* 0x000fe20000000800 */
[----:B------:R-:W-:Y:S01]  /*6720*/  @!PT LDS RZ, [RZ] ;  /* 0x00000000fffff984 */ /* 0x000fe20000000800 */
[----:B------:R-:W-:Y:S01]  /*6730*/  @!PT LDS RZ, [RZ] ;  /* 0x00000000fffff984 */ /* 0x000fe20000000800 */
[----:B------:R2:W-:Y:S07]  /*6740*/  MEMBAR.ALL.CTA ;  /* 0x0000000000007992 */ /* 0x0005ee0000008000 */
[----:B--2---:R-:W2:Y:S02]  /*6750*/  FENCE.VIEW.ASYNC.S ;  /* 0x00000000000073c6 */ /* 0x004ea40000000000 */
[----:B--2---:R-:W-:Y:S06]  /*6760*/  BAR.SYNC.DEFER_BLOCKING 0x1, 0x80 ;  /* 0x0042000000007b1d */ /* 0x004fec0000010000 */
[----:B------:R-:W-:Y:S05]  /*6770*/  @P0 BRA `(.L_x_97) ;  /* 0x0000000000240947 */ /* 0x000fea0003800000 */
[----:B------:R-:W-:Y:S01]  /*6780*/  R2UR UR42, R88 ;  /* 0x00000000582a72ca */ /* 0x000fe200000e0000 */
[----:B------:R-:W-:Y:S01]  /*6790*/  UIADD3 UR6, UP0, UPT, UR56, 0x680, URZ ;  /* 0x0000068038067890 */ /* 0x000fe2000ff1e0ff */
[----:B------:R-:W-:Y:S01]  /*67a0*/  R2UR UR43, R82 ;  /* 0x00000000522b72ca */ /* 0x000fe200000e0000 */
[----:B------:R-:W-:Y:S01]  /*67b0*/  ULEA UR4, UR58, UR52, 0xc ;  /* 0x000000343a047291 */ /* 0x000fe2000f8e60ff */
[----:B------:R-:W-:Y:S01]  /*67c0*/  R2UR UR44, R83 ;  /* 0x00000000532c72ca */ /* 0x000fe200000e0000 */
[----:B------:R-:W-:Y:S02]  /*67d0*/  UIADD3.X UR7, UPT, UPT, URZ, UR57, URZ, UP0, !UPT ;  /* 0x00000039ff077290 */ /* 0x000fe400087fe4ff */
[----:B------:R-:W-:Y:S10]  /*67e0*/  UIADD3 UR40, UPT, UPT, UR4, 0x200, URZ ;  /* 0x0000020004287890 */ /* 0x000ff4000fffe0ff */
[----:B------:R2:W-:Y:S02]  /*67f0*/  UTMASTG.4D.IM2COL [UR40], [UR6] ;  /* 0x00000028060073b5 */ /* 0x0005e40008058000 */
[----:B--2---:R0:W-:Y:S02]  /*6800*/  UTMACMDFLUSH ;  /* 0x00000000000079b7 */ /* 0x0041e40000000000 */
.L_x_97:
[----:B------:R-:W-:Y:S05]  /*6810*/  BSYNC.RECONVERGENT B0 ;  /* 0x0000000000007941 */ /* 0x000fea0003800200 */
.L_x_96:
[----:B------:R-:W-:Y:S01]  /*6820*/  UIADD3 UR40, UPT, UPT, UR58, 0x1, URZ ;  /* 0x000000013a287890 */ /* 0x000fe2000fffe0ff */
[----:B------:R-:W-:Y:S03]  /*6830*/  BSSY.RECONVERGENT B0, `(.L_x_98) ;  /* 0x0000005000007945 */ /* 0x000fe60003800200 */
[----:B------:R-:W-:Y:S04]  /*6840*/  UISETP.NE.AND UP0, UPT, UR40, 0x3, UPT ;  /* 0x000000032800788c */ /* 0x000fe8000bf05270 */
[----:B------:R-:W-:Y:S01]  /*6850*/  USEL UR42, UR40, URZ, UP0 ;  /* 0x000000ff282a7287 */ /* 0x000fe20008000000 */
[----:B------:R-:W-:Y:S11]  /*6860*/  @P0 BRA `(.L_x_99) ;  /* 0x0000000000040947 */ /* 0x000ff60003800000 */
[----:B------:R-:W-:Y:S04]  /*6870*/  DEPBAR.LE SB0, 0x1 ;  /* 0x000080400000791a */ /* 0x000fe80000000000 */
.L_x_99:
[----:B------:R-:W-:Y:S05]  /*6880*/  BSYNC.RECONVERGENT B0 ;  /* 0x0000000000007941 */ /* 0x000fea0003800200 */
.L_x_98:
[----:B------:R-:W-:Y:S01]  /*6890*/  BAR.SYNC.DEFER_BLOCKING 0x1, 0x80 ;  /* 0x0042000000007b1d */ /* 0x000fe20000010000 */
[----:B------:R-:W-:Y:S01]  /*68a0*/  ISETP.NE.AND P1, PT, R90, RZ, PT ;  /* 0x000000ff5a00720c */ /* 0x000fe20003f25270 */
[----:B------:R-:W-:Y:S01]  /*68b0*/  UISETP.NE.AND UP0, UPT, UR54, URZ, UPT ;  /* 0x000000ff3600728c */ /* 0x000fe2000bf05270 */
[----:B------:R-:W-:Y:S11]  /*68c0*/  LEA R3, R86, UR52, 0x3 ;  /* 0x0000003456037c11 */ /* 0x000ff6000f8e18ff */
[----:B------:R-:W-:Y:S01]  /*68d0*/  @P1 SHF.L.U32 R4, R39, 0x1f, RZ ;  /* 0x0000001f27041819 */ /* 0x000fe200000006ff */
[----:B------:R-:W-:Y:S06]  /*68e0*/  BRA.U !UP0, `(.L_x_100) ;  /* 0x0000000108287547 */ /* 0x000fec000b800000 */
[----:B------:R-:W2:Y:S01]  /*68f0*/  S2R R0, SR_CgaCtaId ;  /* 0x0000000000007919 */ /* 0x000ea20000008800 */
[----:B------:R-:W-:Y:S05]  /*6900*/  IMAD.U32 R2, RZ, RZ, UR53 ;  /* 0x00000035ff027e24 */ /* 0x000fea000f8e00ff */
[C---:B------:R-:W-:Y:S01]  /*6910*/  @P1 LEA R5, R2.reuse, UR52, 0x3 ;  /* 0x0000003402051c11 */ /* 0x040fe2000f8e18ff */
[----:B------:R-:W-:Y:S04]  /*6920*/  VIADD R2, R2, 0x1 ;  /* 0x0000000102027836 */ /* 0x000fe80000000000 */
[----:B------:R-:W-:Y:S01]  /*6930*/  @P1 VIADD R5, R5, 0xe8 ;  /* 0x000000e805051836 */ /* 0x000fe20000000000 */
[C---:B------:R-:W-:Y:S04]  /*6940*/  ISETP.NE.AND P0, PT, R2.reuse, 0x3, PT ;  /* 0x000000030200780c */ /* 0x040fe80003f05270 */
[----:B------:R-:W-:Y:S04]  /*6950*/  SEL R2, R2, RZ, P0 ;  /* 0x000000ff02027207 */ /* 0x000fe80000000000 */
[----:B------:R-:W-:Y:S02]  /*6960*/  R2UR UR53, R2 ;  /* 0x00000000023572ca */ /* 0x000fe400000e0000 */
[----:B--2---:R-:W-:Y:S04]  /*6970*/  @P1 PRMT R0, R0, 0x654, R5 ;  /* 0x0000065400001816 */ /* 0x004fe80000000005 */
[----:B------:R2:W-:Y:S09]  /*6980*/  @P1 SYNCS.ARRIVE.TRANS64.RED.A1T0 RZ, [R0+URZ], RZ ;  /* 0x000000ff00ff19a7 */ /* 0x0005f200081004ff */
.L_x_100:
[----:B------:R-:W3:Y:S01]  /*6990*/  @P1 SYNCS.PHASECHK.TRANS64.TRYWAIT P0, [R3+URZ+0xd0], R4 ;  /* 0x0000d004030015a7 */ /* 0x000ee200080011ff */
[----:B------:R-:W-:Y:S01]  /*69a0*/  BSSY B1, `(.L_x_101) ;  /* 0x0000013000017945 */ /* 0x000fe20003800000 */
[----:B---3--:R-:W-:Y:S03]  /*69b0*/  @P1 SEL R85, RZ, 0x1, !P0 ;  /* 0x00000001ff551807 */ /* 0x008fe60004000000 */
[----:B------:R-:W-:Y:S05]  /*69c0*/  @!P1 BRA `(.L_x_102) ;  /* 0x0000000000409947 */ /* 0x000fea0003800000 */
[----:B------:R-:W-:Y:S01]  /*69d0*/  ISETP.NE.AND P1, PT, R87, RZ, PT ;  /* 0x000000ff5700720c */ /* 0x000fe20003f25270 */
[----:B------:R-:W-:Y:S01]  /*69e0*/  BSSY B0, `(.L_x_103) ;  /* 0x0000009000007945 */ /* 0x000fe20003800000 */
[----:B------:R-:W-:Y:S11]  /*69f0*/  ISETP.NE.AND P0, PT, R85, RZ, PT ;  /* 0x000000ff5500720c */ /* 0x000ff60003f05270 */
[----:B------:R-:W-:Y:S05]  /*6a00*/  @P1 IMAD R2, R86, 0x800, R75 ;  /* 0x0000080056021824 */ /* 0x000fea00078e024b */
[----:B------:R-:W-:Y:S05]  /*6a10*/  @P1 LEA R2, R2, UR52, 0x1 ;  /* 0x0000003402021c11 */ /* 0x000fea000f8e08ff */
[----:B--2---:R-:W-:Y:S01]  /*6a20*/  @P1 IMAD.IADD R0, R91, 0x1, R2 ;  /* 0x000000015b001824 */ /* 0x004fe200078e0202 */
[----:B------:R-:W-:Y:S06]  /*6a30*/  @P0 BRA `(.L_x_104) ;  /* 0x00000000000c0947 */ /* 0x000fec0003800000 */
[----:B------:R-:W-:Y:S04]  /*6a40*/  SHF.L.U32 R4, R39, 0x1f, RZ ;  /* 0x0000001f27047819 */ /* 0x000fe800000006ff */
[----:B------:R-:W2:Y:S02]  /*6a50*/  SYNCS.PHASECHK.TRANS64.TRYWAIT P0, [R3+URZ+0xd0], R4 ;  /* 0x0000d004030075a7 */ /* 0x000ea400080011ff */
[----:B--2---:R-:W-:Y:S05]  /*6a60*/  @!P0 BRA `(.L_x_105) ;  /* 0x0000001400b88947 */ /* 0x004fea0003800000 */
.L_x_104:
[----:B------:R-:W-:Y:S05]  /*6a70*/  BSYNC B0 ;  /* 0x0000000000007941 */ /* 0x000fea0003800000 */
.L_x_103:
[----:B------:R-:W-:Y:S11]  /*6a80*/  ISETP.NE.AND P0, PT, R87, RZ, PT ;  /* 0x000000ff5700720c */ /* 0x000ff60003f05270 */
[----:B------:R-:W-:Y:S02]  /*6a90*/  @!UPT UIADD3 URZ, UPT, UPT, URZ, URZ, URZ ;  /* 0x000000fffffff290 */ /* 0x000fe4000fffe0ff */
[----:B------:R-:W-:Y:S05]  /*6aa0*/  @P0 WARPSYNC.ALL ;  /* 0x0000000000000948 */ /* 0x000fea0003800000 */
[----:B------:R3:W4:Y:S04]  /*6ab0*/  @P0 LDSM.16.M88.4 R40, [R2+0x200] ;  /* 0x000200000228083b */ /* 0x0007280000000200 */
[----:B------:R3:W1:Y:S02]  /*6ac0*/  @P0 LDSM.16.M88.4 R48, [R0+0x200] ;  /* 0x000200000030083b */ /* 0x0006640000000200 */
.L_x_102:
[----:B------:R-:W-:Y:S05]  /*6ad0*/  BSYNC B1 ;  /* 0x0000000000017941 */ /* 0x000fea0003800000 */
.L_x_101:
[----:B--23--:R-:W-:Y:S05]  /*6ae0*/  VIADD R0, R34, 0x20 ;  /* 0x0000002022007836 */ /* 0x00cfea0000000000 */
[----:B------:R-:W-:Y:S04]  /*6af0*/  SHF.R.U32.HI R0, RZ, 0x15, R0 ;  /* 0x00000015ff007819 */ /* 0x000fe80000011600 */
[----:B------:R-:W-:Y:S11]  /*6b00*/  LOP3.LUT P0, RZ, R0, 0x3, R77, 0x48, !PT ;  /* 0x0000000300ff7812 */ /* 0x000ff6000780484d */
[----:B------:R-:W-:Y:S02]  /*6b10*/  @!UPT UIADD3 URZ, UPT, UPT, URZ, URZ, URZ ;  /* 0x000000fffffff290 */ /* 0x000fe4000fffe0ff */
[----:B------:R-:W-:Y:S05]  /*6b20*/  @!P0 BRA `(.L_x_106) ;  /* 0x0000000000408947 */ /* 0x000fea0003800000 */
[----:B------:R-:W2:Y:S01]  /*6b30*/  LDCU.64 UR8, c[0x4][0x70] ;  /* 0x01000e00ff0877ac */ /* 0x000ea20008000a00 */
[----:B------:R-:W-:Y:S01]  /*6b40*/  MOV R3, 0x0 ;  /* 0x0000000000037802 */ /* 0x000fe20000000f00 */
[----:B------:R-:W-:Y:S02]  /*6b50*/  HFMA2 R12, -RZ, RZ, 0, 5.9604644775390625e-08 ;  /* 0x00000001ff0c7431 */ /* 0x000fe400000001ff */
[----:B------:R-:W-:Y:S02]  /*6b60*/  IMAD.MOV.U32 R8, RZ, RZ, 0x192 ;  /* 0x00000192ff087424 */ /* 0x000fe400078e00ff */
[----:B------:R-:W-:Y:S01]  /*6b70*/  IMAD.MOV.U32 R13, RZ, RZ, RZ ;  /* 0x000000ffff0d7224 */ /* 0x000fe200078e00ff */
[----:B------:R-:W3:Y:S01]  /*6b80*/  LDCU.64 UR6, c[0x4][0x78] ;  /* 0x01000f00ff0677ac */ /* 0x000ee20008000a00 */
[----:B------:R-:W1:Y:S01]  /*6b90*/  LDC.64 R2, c[0x4][R3] ;  /* 0x0100000003027b82 */ /* 0x000e620000000a00 */
[----:B------:R-:W5:Y:S01]  /*6ba0*/  LDCU.64 UR4, c[0x4][0x10] ;  /* 0x01000200ff0477ac */ /* 0x000f620008000a00 */
[----:B--2---:R-:W-:Y:S01]  /*6bb0*/  MOV R5, UR9 ;  /* 0x0000000900057c02 */ /* 0x004fe20008000f00 */
[----:B------:R-:W-:Y:S01]  /*6bc0*/  IMAD.U32 R4, RZ, RZ, UR8 ;  /* 0x00000008ff047e24 */ /* 0x000fe2000f8e00ff */
[----:B---3--:R-:W-:Y:S01]  /*6bd0*/  MOV R7, UR7 ;  /* 0x0000000700077c02 */ /* 0x008fe20008000f00 */
[----:B------:R-:W-:Y:S01]  /*6be0*/  IMAD.U32 R6, RZ, RZ, UR6 ;  /* 0x00000006ff067e24 */ /* 0x000fe2000f8e00ff */
[----:B-----5:R-:W-:Y:S01]  /*6bf0*/  MOV R11, UR5 ;  /* 0x00000005000b7c02 */ /* 0x020fe20008000f00 */
[----:B------:R-:W-:Y:S02]  /*6c00*/  IMAD.U32 R10, RZ, RZ, UR4 ;  /* 0x00000004ff0a7e24 */ /* 0x000fe4000f8e00ff */
[----:B------:R-:W-:Y:S07]  /*6c10*/  LEPC R20, `(.L_x_106) ;  /* 0x000000001014794e */ /* 0x000fee0000000000 */
[----:B-1--4-:R-:W-:Y:S05]  /*6c20*/  CALL.ABS.NOINC R2 ;  /* 0x0000000002007343 */ /* 0x012fea0003c00000 */
.L_x_106:
[----:B------:R-:W-:Y:S01]  /*6c30*/  ISETP.NE.AND P1, PT, R76, RZ, PT ;  /* 0x000000ff4c00720c */ /* 0x000fe20003f25270 */
[----:B------:R-:W-:Y:S05]  /*6c40*/  WARPSYNC.ALL ;  /* 0x0000000000007948 */ /* 0x000fea0003800000 */
[----:B------:R-:W-:Y:S01]  /*6c50*/  R2UR UR4, R34 ;  /* 0x00000000220472ca */ /* 0x000fe200000e0000 */
[--C-:B----4-:R-:W-:Y:S01]  /*6c60*/  HADD2.F32 R20, -RZ, R40.reuse.H0_H0 ;  /* 0x20000028ff147230 */ /* 0x110fe20000004100 */
[----:B------:R-:W-:Y:S01]  /*6c70*/  R2UR UR5, R84 ;  /* 0x00000000540572ca */ /* 0x000fe200000e0000 */
[----:B------:R-:W-:Y:S01]  /*6c80*/  HADD2.F32 R36, -RZ, R40.H1_H1 ;  /* 0x30000028ff247230 */ /* 0x000fe20000004100 */
[----:B------:R-:W-:Y:S01]  /*6c90*/  MOV R84, UR42 ;  /* 0x0000002a00547c02 */ /* 0x000fe20008000f00 */
[--C-:B------:R-:W-:Y:S01]  /*6ca0*/  HADD2.F32 R21, -RZ, R41.reuse.H0_H0 ;  /* 0x20000029ff157230 */ /* 0x100fe20000004100 */
[----:B------:R-:W-:Y:S01]  /*6cb0*/  BSSY.RECONVERGENT B0, `(.L_x_107) ;  /* 0x0000052000007945 */ /* 0x000fe20003800200 */
[----:B------:R-:W-:Y:S01]  /*6cc0*/  HADD2.F32 R38, -RZ, R41.H1_H1 ;  /* 0x30000029ff267230 */ /* 0x000fe20000004100 */
[----:B------:R-:W-:Y:S01]  /*6cd0*/  LEA R85, R84, R75, 0xb ;  /* 0x0000004b54557211 */ /* 0x000fe200078e58ff */
[--C-:B------:R-:W-:Y:S02]  /*6ce0*/  HADD2.F32 R37, -RZ, R42.reuse.H0_H0 ;  /* 0x2000002aff257230 */ /* 0x100fe40000004100 */
[----:B------:R-:W-:Y:S01]  /*6cf0*/  HADD2.F32 R40, -RZ, R42.H1_H1 ;  /* 0x3000002aff287230 */ /* 0x000fe20000004100 */
[----:B-1----:R-:W-:Y:S01]  /*6d00*/  LEA R92, R85, UR52, 0x1 ;  /* 0x00000034555c7c11 */ /* 0x002fe2000f8e08ff */
[----:B------:R-:W1:Y:S01]  /*6d10*/  LDTM.16dp256bit.x4 R4, tmem[UR4+0x20] ;  /* 0x00002004000479ee */ /* 0x000e620008120000 */
[----:B------:R-:W-:Y:S01]  /*6d20*/  NOP ;  /* 0x0000000000007918 */ /* 0x000fe20000000000 */
[----:B------:R-:W-:Y:S01]  /*6d30*/  UIADD3 UR5, UPT, UPT, UR5, 0x130, URZ ;  /* 0x0000013005057890 */ /* 0x000fe2000fffe0ff */
[----:B------:R-:W-:Y:S01]  /*6d40*/  IADD3 R91, PT, PT, R91, 0x200, R92 ;  /* 0x000002005b5b7810 */ /* 0x000fe20007ffe05c */
[--C-:B------:R-:W-:Y:S02]  /*6d50*/  HADD2.F32 R39, -RZ, R43.reuse.H0_H0 ;  /* 0x2000002bff277230 */ /* 0x100fe40000004100 */
[----:B------:R-:W-:Y:S01]  /*6d60*/  UPRMT UR5, UR45, 0x654, UR5 ;  /* 0x000006542d057896 */ /* 0x000fe20008000005 */
[----:B------:R-:W-:Y:S02]  /*6d70*/  HADD2.F32 R42, -RZ, R43.H1_H1 ;  /* 0x3000002bff2a7230 */ /* 0x000fe40000004100 */
[--C-:B------:R-:W-:Y:S02]  /*6d80*/  HADD2.F32 R41, -RZ, R48.reuse.H0_H0 ;  /* 0x20000030ff297230 */ /* 0x100fe40000004100 */
[----:B------:R-:W-:Y:S02]  /*6d90*/  HADD2.F32 R43, -RZ, R48.H1_H1 ;  /* 0x30000030ff2b7230 */ /* 0x000fe40000004100 */
[--C-:B------:R-:W-:Y:S02]  /*6da0*/  HADD2.F32 R44, -RZ, R49.reuse.H0_H0 ;  /* 0x20000031ff2c7230 */ /* 0x100fe40000004100 */
[----:B-1----:R-:W-:Y:S01]  /*6db0*/  SYNCS.ARRIVE.TRANS64.RED.A1T0 RZ, [UR5], RZ ;  /* 0x000000ffffff79a7 */ /* 0x002fe20008100405 */
[----:B------:R-:W-:Y:S02]  /*6dc0*/  HADD2.F32 R46, -RZ, R49.H1_H1 ;  /* 0x30000031ff2e7230 */ /* 0x000fe40000004100 */
[--C-:B------:R-:W-:Y:S02]  /*6dd0*/  HADD2.F32 R45, -RZ, R50.reuse.H0_H0 ;  /* 0x20000032ff2d7230 */ /* 0x100fe40000004100 */
[----:B------:R-:W-:Y:S02]  /*6de0*/  HADD2.F32 R48, -RZ, R50.H1_H1 ;  /* 0x30000032ff307230 */ /* 0x000fe40000004100 */
[--C-:B------:R-:W-:Y:S02]  /*6df0*/  HADD2.F32 R47, -RZ, R51.reuse.H0_H0 ;  /* 0x20000033ff2f7230 */ /* 0x100fe40000004100 */
[C---:B------:R-:W-:Y:S01]  /*6e00*/  FMUL R4, R33.reuse, R4 ;  /* 0x0000000421047220 */ /* 0x040fe20000400000 */
[C---:B------:R-:W-:Y:S01]  /*6e10*/  FMUL R5, R33.reuse, R5 ;  /* 0x0000000521057220 */ /* 0x040fe20000400000 */
[C---:B------:R-:W-:Y:S01]  /*6e20*/  FMUL R6, R33.reuse, R6 ;  /* 0x0000000621067220 */ /* 0x040fe20000400000 */
[----:B------:R-:W-:Y:S01]  /*6e30*/  FMUL R7, R33, R7 ;  /* 0x0000000721077220 */ /* 0x000fe20000400000 */
[C---:B------:R-:W-:Y:S01]  /*6e40*/  FFMA R4, R35.reuse, R20, R4 ;  /* 0x0000001423047223 */ /* 0x040fe20000000004 */
[C---:B------:R-:W-:Y:S01]  /*6e50*/  FFMA R5, R35.reuse, R36, R5 ;  /* 0x0000002423057223 */ /* 0x040fe20000000005 */
[C---:B------:R-:W-:Y:S01]  /*6e60*/  FFMA R6, R35.reuse, R21, R6 ;  /* 0x0000001523067223 */ /* 0x040fe20000000006 */
[----:B------:R-:W-:Y:S01]  /*6e70*/  FFMA R7, R35, R38, R7 ;  /* 0x0000002623077223 */ /* 0x000fe20000000007 */
[C---:B------:R-:W-:Y:S01]  /*6e80*/  FMUL R8, R33.reuse, R8 ;  /* 0x0000000821087220 */ /* 0x040fe20000400000 */
[----:B------:R-:W-:Y:S01]  /*6e90*/  FMUL R9, R33, R9 ;  /* 0x0000000921097220 */ /* 0x000fe20000400000 */
[----:B------:R-:W-:Y:S01]  /*6ea0*/  F2FP.F16.F32.PACK_AB R68, R5, R4 ;  /* 0x000000040544723e */ /* 0x000fe200000000ff */
[----:B------:R-:W-:Y:S01]  /*6eb0*/  FMUL R10, R33, R10 ;  /* 0x0000000a210a7220 */ /* 0x000fe20000400000 */
[----:B------:R-:W-:Y:S01]  /*6ec0*/  F2FP.F16.F32.PACK_AB R69, R7, R6 ;  /* 0x000000060745723e */ /* 0x000fe200000000ff */
[C---:B------:R-:W-:Y:S01]  /*6ed0*/  FFMA R8, R35.reuse, R37, R8 ;  /* 0x0000002523087223 */ /* 0x040fe20000000008 */
[----:B------:R-:W-:Y:S01]  /*6ee0*/  FFMA R9, R35, R40, R9 ;  /* 0x0000002823097223 */ /* 0x000fe20000000009 */
[C---:B------:R-:W-:Y:S01]  /*6ef0*/  FMUL R11, R33.reuse, R11 ;  /* 0x0000000b210b7220 */ /* 0x040fe20000400000 */
[C---:B------:R-:W-:Y:S01]  /*6f00*/  FMUL R0, R33.reuse, R12 ;  /* 0x0000000c21007220 */ /* 0x040fe20000400000 */
[----:B------:R-:W-:Y:S01]  /*6f10*/  FMUL R2, R33, R13 ;  /* 0x0000000d21027220 */ /* 0x000fe20000400000 */
[----:B------:R-:W-:Y:S01]  /*6f20*/  FFMA R10, R35, R39, R10 ;  /* 0x00000027230a7223 */ /* 0x000fe2000000000a */
        /* <DEDUP_REMOVED lines=8> */
[----:B------:R-:W-:Y:S02]  /*6fb0*/  HADD2.F32 R50, -RZ, R51.H1_H1 ;  /* 0x30000033ff327230 */ /* 0x000fe40000004100 */
[----:B------:R-:W-:Y:S01]  /*6fc0*/  FMUL R14, R33, R18 ;  /* 0x00000012210e7220 */ /* 0x000fe20000400000 */
[----:B------:R-:W-:Y:S01]  /*6fd0*/  FFMA R15, R35, R46, R15 ;  /* 0x0000002e230f7223 */ /* 0x000fe2000000000f */
        /* <DEDUP_REMOVED lines=26> */
[----:B------:R-:W-:Y:S02]  /*7180*/  UIADD3 UR9, UPT, UPT, UR41, 0x20, URZ ;  /* 0x0000002029097890 */ /* 0x000fe4000fffe0ff */
[----:B------:R-:W-:Y:S02]  /*7190*/  UIADD3 UR8, UPT, UPT, UR4, 0x200, URZ ;  /* 0x0000020004087890 */ /* 0x000fe4000fffe0ff */
[----:B------:R-:W-:Y:S09]  /*71a0*/  UIADD3.X UR7, UPT, UPT, URZ, UR57, URZ, UP0, !UPT ;  /* 0x00000039ff077290 */ /* 0x000ff200087fe4ff */
[----:B------:R2:W-:Y:S02]  /*71b0*/  UTMASTG.4D.IM2COL [UR8], [UR6] ;  /* 0x00000008060073b5 */ /* 0x0005e40008058000 */
[----:B--2---:R0:W-:Y:S02]  /*71c0*/  UTMACMDFLUSH ;  /* 0x00000000000079b7 */ /* 0x0041e40000000000 */
.L_x_108:
[----:B------:R-:W-:Y:S05]  /*71d0*/  BSYNC.RECONVERGENT B0 ;  /* 0x0000000000007941 */ /* 0x000fea0003800200 */
.L_x_107:
[----:B------:R-:W-:Y:S01]  /*71e0*/  UIADD3 UR42, UPT, UPT, UR42, 0x1, URZ ;  /* 0x000000012a2a7890 */ /* 0x000fe2000fffe0ff */
[----:B------:R-:W-:Y:S03]  /*71f0*/  BSSY.RECONVERGENT B0, `(.L_x_109) ;  /* 0x0000008000007945 */ /* 0x000fe60003800200 */
[----:B------:R-:W-:Y:S04]  /*7200*/  UISETP.NE.AND UP0, UPT, UR42, 0x3, UPT ;  /* 0x000000032a00788c */ /* 0x000fe8000bf05270 */
[----:B------:R-:W-:Y:S02]  /*7210*/  UISETP.EQ.XOR UP1, UPT, UR40, 0x3, !UP0 ;  /* 0x000000032800788c */ /* 0x000fe4000c722a70 */
[----:B------:R-:W-:Y:S04]  /*7220*/  USEL UR58, UR42, URZ, UP0 ;  /* 0x000000ff2a3a7287 */ /* 0x000fe80008000000 */
[----:B------:R-:W-:Y:S01]  /*7230*/  PLOP3.LUT P0, PT, PT, PT, UP1, 0x80, 0x8 ;  /* 0x000000000008781c */ /* 0x000fe20003f0f018 */
[----:B------:R-:W-:Y:S01]  /*7240*/  @!UPT UIADD3 URZ, UPT, UPT, URZ, URZ, URZ ;  /* 0x000000fffffff290 */ /* 0x000fe2000fffe0ff */
[----:B------:R-:W-:Y:S11]  /*7250*/  @P1 BRA `(.L_x_110) ;  /* 0x0000000000041947 */ /* 0x000ff60003800000 */
[----:B------:R-:W-:Y:S04]  /*7260*/  DEPBAR.LE SB0, 0x1 ;  /* 0x000080400000791a */ /* 0x000fe80000000000 */
.L_x_110:
[----:B------:R-:W-:Y:S05]  /*7270*/  BSYNC.RECONVERGENT B0 ;  /* 0x0000000000007941 */ /* 0x000fea0003800200 */
.L_x_109:
[----:B------:R-:W-:Y:S01]  /*7280*/  BAR.SYNC.DEFER_BLOCKING 0x1, 0x80 ;  /* 0x0042000000007b1d */ /* 0x000fe20000010000 */
[----:B------:R-:W-:Y:S01]  /*7290*/  SEL R3, RZ, 0x1, !P0 ;  /* 0x00000001ff037807 */ /* 0x000fe20004000000 */
[----:B------:R-:W-:Y:S01]  /*72a0*/  UISETP.NE.AND UP0, UPT, UR54, -0x2, UPT ;  /* 0xfffffffe3600788c */ /* 0x000fe2000bf05270 */
[----:B------:R-:W-:Y:S02]  /*72b0*/  VIADD R0, R30, 0x1 ;  /* 0x000000011e007836 */ /* 0x000fe40000000000 */
[----:B------:R-:W-:Y:S06]  /*72c0*/  LOP3.LUT R74, R74, R3, RZ, 0x3c, !PT ;  /* 0x000000034a4a7212 */ /* 0x000fec00078e3cff */
[----:B------:R-:W-:Y:S05]  /*72d0*/  BRA.U !UP0, `(.L_x_111) ;  /* 0x00000001082c7547 */ /* 0x000fea000b800000 */
[----:B------:R-:W-:Y:S01]  /*72e0*/  ISETP.NE.AND P1, PT, R90, RZ, PT ;  /* 0x000000ff5a00720c */ /* 0x000fe20003f25270 */
[----:B------:R-:W2:Y:S01]  /*72f0*/  S2R R2, SR_CgaCtaId ;  /* 0x0000000000027919 */ /* 0x000ea20000008800 */
[----:B------:R-:W-:Y:S11]  /*7300*/  IMAD.U32 R3, RZ, RZ, UR53 ;  /* 0x00000035ff037e24 */ /* 0x000ff6000f8e00ff */
        /* <DEDUP_REMOVED lines=8> */
.L_x_111:
[----:B------:R-:W-:Y:S01]  /*7390*/  ISETP.NE.AND P1, PT, R81, RZ, PT ;  /* 0x000000ff5100720c */ /* 0x000fe20003f25270 */
[----:B------:R-:W-:Y:S01]  /*73a0*/  UIADD3 UR54, UPT, UPT, UR54, 0x2, URZ ;  /* 0x0000000236367890 */ /* 0x000fe2000fffe0ff */
[----:B------:R-:W-:Y:S01]  /*73b0*/  ISETP.NE.AND P0, PT, R0, 0x2, PT ;  /* 0x000000020000780c */ /* 0x000fe20003f05270 */
[----:B------:R-:W-:Y:S01]  /*73c0*/  IMAD.IADD R18, R29, 0x1, R62 ;  /* 0x000000011d127824 */ /* 0x000fe200078e023e */
[----:B------:R-:W-:Y:S01]  /*73d0*/  LOP3.LUT R72, R72, 0x1, RZ, 0x3c, !PT ;  /* 0x0000000148487812 */ /* 0x000fe200078e3cff */
[----:B------:R-:W-:Y:S01]  /*73e0*/  IMAD.IADD R45, R31, 0x1, R64 ;  /* 0x000000011f2d7824 */ /* 0x000fe200078e0240 */
[----:B--2---:R-:W-:Y:S01]  /*73f0*/  SEL R2, RZ, 0x1, P0 ;  /* 0x00000001ff027807 */ /* 0x004fe20000000000 */
[----:B------:R-:W-:Y:S01]  /*7400*/  IMAD.MOV.U32 R19, RZ, RZ, R79 ;  /* 0x000000ffff137224 */ /* 0x000fe200078e004f */
[----:B------:R-:W-:Y:S02]  /*7410*/  SEL R30, R0, RZ, P0 ;  /* 0x000000ff001e7207 */ /* 0x000fe40000000000 */
[----:B------:R-:W-:Y:S03]  /*7420*/  LOP3.LUT R73, R73, R2, RZ, 0x3c, !PT ;  /* 0x0000000249497212 */ /* 0x000fe600078e3cff */
[----:B------:R-:W-:Y:S05]  /*7430*/  @P1 BRA `(.L_x_112) ;  /* 0xffffffdc00dc1947 */ /* 0x000fea000383ffff */
[----:B------:R-:W-:-:S13]  /*7440*/  ISETP.NE.AND P1, PT, R78, RZ, PT ;  /* 0x000000ff4e00720c */ /* 0x000fda0003f25270 */
[----:B------:R-:W-:Y:S05]  /*7450*/  @!P1 BRA `(.L_x_113) ;  /* 0x0000000000489947 */ /* 0x000fea0003800000 */
[----:B------:R-:W2:Y:S02]  /*7460*/  LDCU.64 UR4, c[0x0][0x890] ;  /* 0x00011200ff0477ac */ /* 0x000ea40008000a00 */
[----:B--2---:R-:W-:-:S04]  /*7470*/  UISETP.NE.U32.AND UP0, UPT, UR4, URZ, UPT ;  /* 0x000000ff0400728c */ /* 0x004fc8000bf05070 */
[----:B------:R-:W-:-:S09]  /*7480*/  UISETP.NE.AND.EX UP0, UPT, UR5, URZ, UPT, UP0 ;  /* 0x000000ff0500728c */ /* 0x000fd2000bf05300 */
[----:B------:R-:W-:Y:S05]  /*7490*/  BRA.U UP0, `(.L_x_114) ;  /* 0x00000001000c7547 */ /* 0x000fea000b800000 */
[----:B------:R-:W-:-:S13]  /*74a0*/  FSETP.NEU.AND P0, PT, R35, RZ, PT ;  /* 0x000000ff2300720b */ /* 0x000fda0003f0d000 */
[----:B------:R-:W-:Y:S05]  /*74b0*/  @!P0 EXIT ;  /* 0x000000000000894d */ /* 0x000fea0003800000 */
[----:B------:R-:W-:Y:S05]  /*74c0*/  BRA `(.L_x_113) ;  /* 0x00000000002c7947 */ /* 0x000fea0003800000 */
.L_x_114:
[----:B------:R-:W-:Y:S01]  /*74d0*/  ISETP.NE.AND P0, PT, R89, RZ, PT ;  /* 0x000000ff5900720c */ /* 0x000fe20003f05270 */
[----:B------:R-:W-:-:S12]  /*74e0*/  BSSY.RECONVERGENT B0, `(.L_x_113) ;  /* 0x0000009000007945 */ /* 0x000fd80003800200 */
[----:B------:R-:W-:Y:S05]  /*74f0*/  @P0 BRA `(.L_x_115) ;  /* 0x0000000000140947 */ /* 0x000fea0003800000 */
[----:B------:R-:W2:Y:S02]  /*7500*/  LDCU.64 UR4, c[0x0][0x888] ;  /* 0x00011100ff0477ac */ /* 0x000ea40008000a00 */
[----:B--2---:R-:W-:-:S04]  /*7510*/  ISETP.NE.U32.AND P0, PT, RZ, UR4, PT ;  /* 0x00000004ff007c0c */ /* 0x004fc8000bf05070 */
[----:B------:R-:W-:-:S13]  /*7520*/  ISETP.NE.AND.EX P0, PT, RZ, UR5, PT, P0 ;  /* 0x00000005ff007c0c */ /* 0x000fda000bf05300 */
[----:B------:R-:W-:Y:S05]  /*7530*/  @!P0 EXIT ;  /* 0x000000000000894d */ /* 0x000fea0003800000 */
[----:B------:R-:W-:Y:S05]  /*7540*/  BRA `(.L_x_116) ;  /* 0x0000000000087947 */ /* 0x000fea0003800000 */
.L_x_115:
[----:B------:R-:W-:-:S13]  /*7550*/  FSETP.NEU.AND P0, PT, R35, RZ, PT ;  /* 0x000000ff2300720b */ /* 0x000fda0003f0d000 */
[----:B------:R-:W-:Y:S05]  /*7560*/  @!P0 EXIT ;  /* 0x000000000000894d */ /* 0x000fea0003800000 */
.L_x_116:
[----:B------:R-:W-:Y:S05]  /*7570*/  BSYNC.RECONVERGENT B0 ;  /* 0x0000000000007941 */ /* 0x000fea0003800200 */
.L_x_113:
[----:B------:R-:W-:Y:S01]  /*7580*/  ULEA UR4, UR53, UR52, 0x3 ;  /* 0x0000003435047291 */ /* 0x000fe2000f8e18ff */
[----:B------:R-:W-:-:S04]  /*7590*/  DEPBAR.LE SB0, 0x0 ;  /* 0x000080000000791a */ /* 0x000fc80000000000 */
[----:B------:R-:W-:-:S04]  /*75a0*/  UIADD3 UR4, UPT, UPT, UR4, 0xe8, URZ ;  /* 0x000000e804047890 */ /* 0x000fc8000fffe0ff */
[----:B------:R-:W-:-:S09]  /*75b0*/  UPRMT UR4, UR45, 0x654, UR4 ;  /* 0x000006542d047896 */ /* 0x000fd20008000004 */
[----:B------:R-:W-:Y:S01]  /*75c0*/  SYNCS.ARRIVE.TRANS64.RED.A1T0 RZ, [UR4], RZ ;  /* 0x000000ffffff79a7 */ /* 0x000fe20008100404 */
[----:B------:R-:W-:Y:S05]  /*75d0*/  EXIT ;  /* 0x000000000000794d */ /* 0x000fea0003800000 */
.L_x_20:
[----:B------:R-:W-:Y:S07]  /*75e0*/  MOV R2, UR9 ;  /* 0x0000000900027c02 */ /* 0x000fee0008000f00 */
.L_x_117:
[----:B-1----:R1:W2:Y:S02]  /*75f0*/  SYNCS.PHASECHK.TRANS64.TRYWAIT P2, [R2+URZ+0x68], R5 ;  /* 0x00006805020075a7 */ /* 0x0022a400080411ff */
[----:B--2---:R-:W-:Y:S05]  /*7600*/  @!P2 NANOSLEEP.SYNCS 0x989680 ;  /* 0x009896800000a95d */ /* 0x004fea0003900000 */
[----:B------:R-:W2:Y:S02]  /*7610*/  @!P2 SYNCS.PHASECHK.TRANS64 P2, [R2+URZ+0x68], R5 ;  /* 0x000068050200a5a7 */ /* 0x000ea400080410ff */
[----:B--2---:R-:W-:Y:S05]  /*7620*/  @!P2 BRA `(.L_x_117) ;  /* 0xfffffffc00f0a947 */ /* 0x004fea000383ffff */
[----:B------:R-:W-:Y:S05]  /*7630*/  BRA `(.L_x_19) ;  /* 0xffffffa000b07947 */ /* 0x000fea000383ffff */
.L_x_26:
[----:B------:R-:W-:Y:S07]  /*7640*/  MOV R2, UR17 ;  /* 0x0000001100027c02 */ /* 0x000fee0008000f00 */
.L_x_118:
[----:B-1----:R1:W2:Y:S02]  /*7650*/  SYNCS.PHASECHK.TRANS64.TRYWAIT P1, [R2+URZ+0x68], R5 ;  /* 0x00006805020075a7 */ /* 0x0022a400080211ff */
[----:B--2---:R-:W-:Y:S05]  /*7660*/  @!P1 NANOSLEEP.SYNCS 0x989680 ;  /* 0x009896800000995d */ /* 0x004fea0003900000 */
[----:B------:R-:W2:Y:S02]  /*7670*/  @!P1 SYNCS.PHASECHK.TRANS64 P1, [R2+URZ+0x68], R5 ;  /* 0x00006805020095a7 */ /* 0x000ea400080210ff */
[----:B--2---:R-:W-:Y:S05]  /*7680*/  @!P1 BRA `(.L_x_118) ;  /* 0xfffffffc00f09947 */ /* 0x004fea000383ffff */
[----:B------:R-:W-:Y:S05]  /*7690*/  BRA `(.L_x_25) ;  /* 0xffffffa800147947 */ /* 0x000fea000383ffff */
.L_x_30:
[----:B-1----:R-:W-:-:S07]  /*76a0*/  MOV R2, UR22 ;  /* 0x0000001600027c02 */ /* 0x002fce0008000f00 */
.L_x_119:
[----:B-1----:R1:W4:Y:S02]  /*76b0*/  SYNCS.PHASECHK.TRANS64.TRYWAIT P1, [R2+URZ+0x110], R3 ;  /* 0x00011003020075a7 */ /* 0x00232400080211ff */
[----:B----4-:R-:W-:Y:S05]  /*76c0*/  @!P1 NANOSLEEP.SYNCS 0x989680 ;  /* 0x009896800000995d */ /* 0x010fea0003900000 */
[----:B------:R-:W4:Y:S02]  /*76d0*/  @!P1 SYNCS.PHASECHK.TRANS64 P1, [R2+URZ+0x110], R3 ;  /* 0x00011003020095a7 */ /* 0x000f2400080210ff */
[----:B----4-:R-:W-:Y:S05]  /*76e0*/  @!P1 BRA `(.L_x_119) ;  /* 0xfffffffc00f09947 */ /* 0x010fea000383ffff */
[----:B------:R-:W-:Y:S05]  /*76f0*/  BRA `(.L_x_120) ;  /* 0xffffffa800d47947 */ /* 0x000fea000383ffff */
.L_x_34:
[----:B------:R-:W-:-:S07]  /*7700*/  MOV R0, UR4 ;  /* 0x0000000400007c02 */ /* 0x000fce0008000f00 */
.L_x_121:
[----:B-1----:R1:W4:Y:S02]  /*7710*/  SYNCS.PHASECHK.TRANS64.TRYWAIT P0, [R0+URZ], R3 ;  /* 0x00000003000075a7 */ /* 0x00232400080011ff */
[----:B----4-:R-:W-:Y:S05]  /*7720*/  @!P0 NANOSLEEP.SYNCS 0x989680 ;  /* 0x009896800000895d */ /* 0x010fea0003900000 */
[----:B------:R-:W4:Y:S02]  /*7730*/  @!P0 SYNCS.PHASECHK.TRANS64 P0, [R0+URZ], R3 ;  /* 0x00000003000085a7 */ /* 0x000f2400080010ff */
[----:B----4-:R-:W-:Y:S05]  /*7740*/  @!P0 BRA `(.L_x_121) ;  /* 0xfffffffc00f08947 */ /* 0x010fea000383ffff */
[----:B------:R-:W-:Y:S05]  /*7750*/  BRA `(.L_x_122) ;  /* 0xffffffb0002c7947 */ /* 0x000fea000383ffff */
.L_x_35:
[----:B------:R-:W-:-:S07]  /*7760*/  MOV R0, UR4 ;  /* 0x0000000400007c02 */ /* 0x000fce0008000f00 */
.L_x_123:
[----:B-1----:R1:W4:Y:S02]  /*7770*/  SYNCS.PHASECHK.TRANS64.TRYWAIT P0, [R0+URZ], R3 ;  /* 0x00000003000075a7 */ /* 0x00232400080011ff */
[----:B----4-:R-:W-:Y:S05]  /*7780*/  @!P0 NANOSLEEP.SYNCS 0x989680 ;  /* 0x009896800000895d */ /* 0x010fea0003900000 */
[----:B------:R-:W4:Y:S02]  /*7790*/  @!P0 SYNCS.PHASECHK.TRANS64 P0, [R0+URZ], R3 ;  /* 0x00000003000085a7 */ /* 0x000f2400080010ff */
[----:B----4-:R-:W-:Y:S05]  /*77a0*/  @!P0 BRA `(.L_x_123) ;  /* 0xfffffffc00f08947 */ /* 0x010fea000383ffff */
[----:B------:R-:W-:Y:S05]  /*77b0*/  BRA `(.L_x_124) ;  /* 0xffffffb0003c7947 */ /* 0x000fea000383ffff */
.L_x_36:
[----:B------:R-:W-:-:S07]  /*77c0*/  MOV R0, UR4 ;  /* 0x0000000400007c02 */ /* 0x000fce0008000f00 */
.L_x_125:
[----:B-1----:R1:W4:Y:S02]  /*77d0*/  SYNCS.PHASECHK.TRANS64.TRYWAIT P0, [R0+URZ], R3 ;  /* 0x00000003000075a7 */ /* 0x00232400080011ff */
[----:B----4-:R-:W-:Y:S05]  /*77e0*/  @!P0 NANOSLEEP.SYNCS 0x989680 ;  /* 0x009896800000895d */ /* 0x010fea0003900000 */
[----:B------:R-:W4:Y:S02]  /*77f0*/  @!P0 SYNCS.PHASECHK.TRANS64 P0, [R0+URZ], R3 ;  /* 0x00000003000085a7 */ /* 0x000f2400080010ff */
[----:B----4-:R-:W-:Y:S05]  /*7800*/  @!P0 BRA `(.L_x_125) ;  /* 0xfffffffc00f08947 */ /* 0x010fea000383ffff */
[----:B------:R-:W-:Y:S05]  /*7810*/  BRA `(.L_x_126) ;  /* 0xffffffb0004c7947 */ /* 0x000fea000383ffff */
.L_x_37:
[----:B------:R-:W-:-:S07]  /*7820*/  MOV R0, UR4 ;  /* 0x0000000400007c02 */ /* 0x000fce0008000f00 */
.L_x_127:
[----:B-1----:R1:W4:Y:S02]  /*7830*/  SYNCS.PHASECHK.TRANS64.TRYWAIT P0, [R0+URZ], R3 ;  /* 0x00000003000075a7 */ /* 0x00232400080011ff */
[----:B----4-:R-:W-:Y:S05]  /*7840*/  @!P0 NANOSLEEP.SYNCS 0x989680 ;  /* 0x009896800000895d */ /* 0x010fea0003900000 */
[----:B------:R-:W4:Y:S02]  /*7850*/  @!P0 SYNCS.PHASECHK.TRANS64 P0, [R0+URZ], R3 ;  /* 0x00000003000085a7 */ /* 0x000f2400080010ff */
[----:B----4-:R-:W-:Y:S05]  /*7860*/  @!P0 BRA `(.L_x_127) ;  /* 0xfffffffc00f08947 */ /* 0x010fea000383ffff */
[----:B------:R-:W-:Y:S05]  /*7870*/  BRA `(.L_x_128) ;  /* 0xffffffb0005c7947 */ /* 0x000fea000383ffff */
.L_x_38:
[----:B------:R-:W-:-:S07]  /*7880*/  MOV R0, UR4 ;  /* 0x0000000400007c02 */ /* 0x000fce0008000f00 */
.L_x_129:
[----:B-1----:R1:W4:Y:S02]  /*7890*/  SYNCS.PHASECHK.TRANS64.TRYWAIT P0, [R0+URZ], R3 ;  /* 0x00000003000075a7 */ /* 0x00232400080011ff */
[----:B----4-:R-:W-:Y:S05]  /*78a0*/  @!P0 NANOSLEEP.SYNCS 0x989680 ;  /* 0x009896800000895d */ /* 0x010fea0003900000 */
[----:B------:R-:W4:Y:S02]  /*78b0*/  @!P0 SYNCS.PHASECHK.TRANS64 P0, [R0+URZ], R3 ;  /* 0x00000003000085a7 */ /* 0x000f2400080010ff */
[----:B----4-:R-:W-:Y:S05]  /*78c0*/  @!P0 BRA `(.L_x_129) ;  /* 0xfffffffc00f08947 */ /* 0x010fea000383ffff */
[----:B------:R-:W-:Y:S05]  /*78d0*/  BRA `(.L_x_130) ;  /* 0xffffffb0006c7947 */ /* 0x000fea000383ffff */
.L_x_39:
[----:B------:R-:W-:-:S07]  /*78e0*/  MOV R0, UR4 ;  /* 0x0000000400007c02 */ /* 0x000fce0008000f00 */
.L_x_131:
[----:B-1----:R1:W4:Y:S02]  /*78f0*/  SYNCS.PHASECHK.TRANS64.TRYWAIT P0, [R0+URZ], R3 ;  /* 0x00000003000075a7 */ /* 0x00232400080011ff */
[----:B----4-:R-:W-:Y:S05]  /*7900*/  @!P0 NANOSLEEP.SYNCS 0x989680 ;  /* 0x009896800000895d */ /* 0x010fea0003900000 */
[----:B------:R-:W4:Y:S02]  /*7910*/  @!P0 SYNCS.PHASECHK.TRANS64 P0, [R0+URZ], R3 ;  /* 0x00000003000085a7 */ /* 0x000f2400080010ff */
[----:B----4-:R-:W-:Y:S05]  /*7920*/  @!P0 BRA `(.L_x_131) ;  /* 0xfffffffc00f08947 */ /* 0x010fea000383ffff */
[----:B------:R-:W-:Y:S05]  /*7930*/  BRA `(.L_x_132) ;  /* 0xffffffb0007c7947 */ /* 0x000fea000383ffff */
.L_x_40:
[----:B------:R-:W-:-:S07]  /*7940*/  MOV R0, UR4 ;  /* 0x0000000400007c02 */ /* 0x000fce0008000f00 */
.L_x_133:
[----:B-1----:R1:W4:Y:S02]  /*7950*/  SYNCS.PHASECHK.TRANS64.TRYWAIT P0, [R0+URZ], R3 ;  /* 0x00000003000075a7 */ /* 0x00232400080011ff */
[----:B----4-:R-:W-:Y:S05]  /*7960*/  @!P0 NANOSLEEP.SYNCS 0x989680 ;  /* 0x009896800000895d */ /* 0x010fea0003900000 */
[----:B------:R-:W4:Y:S02]  /*7970*/  @!P0 SYNCS.PHASECHK.TRANS64 P0, [R0+URZ], R3 ;  /* 0x00000003000085a7 */ /* 0x000f2400080010ff */
[----:B----4-:R-:W-:Y:S05]  /*7980*/  @!P0 BRA `(.L_x_133) ;  /* 0xfffffffc00f08947 */ /* 0x010fea000383ffff */
[----:B------:R-:W-:Y:S05]  /*7990*/  BRA `(.L_x_134) ;  /* 0xffffffb0008c7947 */ /* 0x000fea000383ffff */
.L_x_41:
[----:B------:R-:W-:-:S07]  /*79a0*/  MOV R0, UR4 ;  /* 0x0000000400007c02 */ /* 0x000fce0008000f00 */
.L_x_135:
[----:B-1----:R1:W4:Y:S02]  /*79b0*/  SYNCS.PHASECHK.TRANS64.TRYWAIT P0, [R0+URZ], R3 ;  /* 0x00000003000075a7 */ /* 0x00232400080011ff */
[----:B----4-:R-:W-:Y:S05]  /*79c0*/  @!P0 NANOSLEEP.SYNCS 0x989680 ;  /* 0x009896800000895d */ /* 0x010fea0003900000 */
[----:B------:R-:W4:Y:S02]  /*79d0*/  @!P0 SYNCS.PHASECHK.TRANS64 P0, [R0+URZ], R3 ;  /* 0x00000003000085a7 */ /* 0x000f2400080010ff */
[----:B----4-:R-:W-:Y:S05]  /*79e0*/  @!P0 BRA `(.L_x_135) ;  /* 0xfffffffc00f08947 */ /* 0x010fea000383ffff */
[----:B------:R-:W-:Y:S05]  /*79f0*/  BRA `(.L_x_136) ;  /* 0xffffffb0009c7947 */ /* 0x000fea000383ffff */
.L_x_42:
[----:B------:R-:W-:-:S07]  /*7a00*/  MOV R0, UR4 ;  /* 0x0000000400007c02 */ /* 0x000fce0008000f00 */
.L_x_137:
[----:B-1----:R1:W4:Y:S02]  /*7a10*/  SYNCS.PHASECHK.TRANS64.TRYWAIT P0, [R0+URZ], R3 ;  /* 0x00000003000075a7 */ /* 0x00232400080011ff */
[----:B----4-:R-:W-:Y:S05]  /*7a20*/  @!P0 NANOSLEEP.SYNCS 0x989680 ;  /* 0x009896800000895d */ /* 0x010fea0003900000 */
[----:B------:R-:W4:Y:S02]  /*7a30*/  @!P0 SYNCS.PHASECHK.TRANS64 P0, [R0+URZ], R3 ;  /* 0x00000003000085a7 */ /* 0x000f2400080010ff */
[----:B----4-:R-:W-:Y:S05]  /*7a40*/  @!P0 BRA `(.L_x_137) ;  /* 0xfffffffc00f08947 */ /* 0x010fea000383ffff */
[----:B------:R-:W-:Y:S05]  /*7a50*/  BRA `(.L_x_138) ;  /* 0xffffffb000ac7947 */ /* 0x000fea000383ffff */
.L_x_43:
[----:B------:R-:W-:-:S07]  /*7a60*/  MOV R0, UR4 ;  /* 0x0000000400007c02 */ /* 0x000fce0008000f00 */
.L_x_139:
[----:B-1----:R1:W4:Y:S02]  /*7a70*/  SYNCS.PHASECHK.TRANS64.TRYWAIT P0, [R0+URZ], R3 ;  /* 0x00000003000075a7 */ /* 0x00232400080011ff */
[----:B----4-:R-:W-:Y:S05]  /*7a80*/  @!P0 NANOSLEEP.SYNCS 0x989680 ;  /* 0x009896800000895d */ /* 0x010fea0003900000 */
[----:B------:R-:W4:Y:S02]  /*7a90*/  @!P0 SYNCS.PHASECHK.TRANS64 P0, [R0+URZ], R3 ;  /* 0x00000003000085a7 */ /* 0x000f2400080010ff */
[----:B----4-:R-:W-:Y:S05]  /*7aa0*/  @!P0 BRA `(.L_x_139) ;  /* 0xfffffffc00f08947 */ /* 0x010fea000383ffff */
[----:B------:R-:W-:Y:S05]  /*7ab0*/  BRA `(.L_x_140) ;  /* 0xffffffb000bc7947 */ /* 0x000fea000383ffff */
.L_x_44:
[----:B------:R-:W-:-:S07]  /*7ac0*/  MOV R0, UR4 ;  /* 0x0000000400007c02 */ /* 0x000fce0008000f00 */
.L_x_141:
[----:B-1----:R1:W4:Y:S02]  /*7ad0*/  SYNCS.PHASECHK.TRANS64.TRYWAIT P0, [R0+URZ], R3 ;  /* 0x00000003000075a7 */ /* 0x00232400080011ff */
[----:B----4-:R-:W-:Y:S05]  /*7ae0*/  @!P0 NANOSLEEP.SYNCS 0x989680 ;  /* 0x009896800000895d */ /* 0x010fea0003900000 */
[----:B------:R-:W4:Y:S02]  /*7af0*/  @!P0 SYNCS.PHASECHK.TRANS64 P0, [R0+URZ], R3 ;  /* 0x00000003000085a7 */ /* 0x000f2400080010ff */
[----:B----4-:R-:W-:Y:S05]  /*7b00*/  @!P0 BRA `(.L_x_141) ;  /* 0xfffffffc00f08947 */ /* 0x010fea000383ffff */
[----:B------:R-:W-:Y:S05]  /*7b10*/  BRA `(.L_x_142) ;  /* 0xffffffb000cc7947 */ /* 0x000fea000383ffff */
.L_x_45:
[----:B------:R-:W-:-:S07]  /*7b20*/  MOV R0, UR4 ;  /* 0x0000000400007c02 */ /* 0x000fce0008000f00 */
.L_x_143:
[----:B-1----:R1:W4:Y:S02]  /*7b30*/  SYNCS.PHASECHK.TRANS64.TRYWAIT P0, [R0+URZ], R3 ;  /* 0x00000003000075a7 */ /* 0x00232400080011ff */
[----:B----4-:R-:W-:Y:S05]  /*7b40*/  @!P0 NANOSLEEP.SYNCS 0x989680 ;  /* 0x009896800000895d */ /* 0x010fea0003900000 */
[----:B------:R-:W4:Y:S02]  /*7b50*/  @!P0 SYNCS.PHASECHK.TRANS64 P0, [R0+URZ], R3 ;  /* 0x00000003000085a7 */ /* 0x000f2400080010ff */
[----:B----4-:R-:W-:Y:S05]  /*7b60*/  @!P0 BRA `(.L_x_143) ;  /* 0xfffffffc00f08947 */ /* 0x010fea000383ffff */
[----:B------:R-:W-:Y:S05]  /*7b70*/  BRA `(.L_x_144) ;  /* 0xffffffb000dc7947 */ /* 0x000fea000383ffff */
.L_x_48:
[----:B------:R-:W-:-:S07]  /*7b80*/  MOV R4, UR45 ;  /* 0x0000002d00047c02 */ /* 0x000fce0008000f00 */
.L_x_145:
[----:B-1----:R1:W2:Y:S02]  /*7b90*/  SYNCS.PHASECHK.TRANS64.TRYWAIT P1, [R4+URZ+0x118], R7 ;  /* 0x00011807040075a7 */ /* 0x0022a400080211ff */
[----:B--2---:R-:W-:Y:S05]  /*7ba0*/  @!P1 NANOSLEEP.SYNCS 0x989680 ;  /* 0x009896800000995d */ /* 0x004fea0003900000 */
[----:B------:R-:W2:Y:S02]  /*7bb0*/  @!P1 SYNCS.PHASECHK.TRANS64 P1, [R4+URZ+0x118], R7 ;  /* 0x00011807040095a7 */ /* 0x000ea400080210ff */
[----:B--2---:R-:W-:Y:S05]  /*7bc0*/  @!P1 BRA `(.L_x_145) ;  /* 0xfffffffc00f09947 */ /* 0x004fea000383ffff */
[----:B------:R-:W-:Y:S05]  /*7bd0*/  BRA `(.L_x_146) ;  /* 0xffffffb400447947 */ /* 0x000fea000383ffff */
.L_x_49:
[----:B-1----:R-:W-:-:S07]  /*7be0*/  MOV R4, UR45 ;  /* 0x0000002d00047c02 */ /* 0x002fce0008000f00 */
.L_x_147:
[----:B-1----:R1:W2:Y:S02]  /*7bf0*/  SYNCS.PHASECHK.TRANS64.TRYWAIT P1, [R4+URZ+0x110], R5 ;  /* 0x00011005040075a7 */ /* 0x0022a400080211ff */
[----:B--2---:R-:W-:Y:S05]  /*7c00*/  @!P1 NANOSLEEP.SYNCS 0x989680 ;  /* 0x009896800000995d */ /* 0x004fea0003900000 */
[----:B------:R-:W2:Y:S02]  /*7c10*/  @!P1 SYNCS.PHASECHK.TRANS64 P1, [R4+URZ+0x110], R5 ;  /* 0x00011005040095a7 */ /* 0x000ea400080210ff */
[----:B--2---:R-:W-:Y:S05]  /*7c20*/  @!P1 BRA `(.L_x_147) ;  /* 0xfffffffc00f09947 */ /* 0x004fea000383ffff */
[----:B------:R-:W-:Y:S05]  /*7c30*/  BRA `(.L_x_148) ;  /* 0xffffffb4004c7947 */ /* 0x000fea000383ffff */
.L_x_57:
[----:B------:R-:W-:-:S07]  /*7c40*/  MOV R0, UR6 ;  /* 0x0000000600007c02 */ /* 0x000fce0008000f00 */
.L_x_149:
[----:B-1----:R1:W2:Y:S02]  /*7c50*/  SYNCS.PHASECHK.TRANS64.TRYWAIT P0, [R0+URZ+0x110], R5 ;  /* 0x00011005000075a7 */ /* 0x0022a400080011ff */
[----:B--2---:R-:W-:Y:S05]  /*7c60*/  @!P0 NANOSLEEP.SYNCS 0x989680 ;  /* 0x009896800000895d */ /* 0x004fea0003900000 */
[----:B------:R-:W2:Y:S02]  /*7c70*/  @!P0 SYNCS.PHASECHK.TRANS64 P0, [R0+URZ+0x110], R5 ;  /* 0x00011005000085a7 */ /* 0x000ea400080010ff */
[----:B--2---:R-:W-:Y:S05]  /*7c80*/  @!P0 BRA `(.L_x_149) ;  /* 0xfffffffc00f08947 */ /* 0x004fea000383ffff */
[----:B------:R-:W-:Y:S05]  /*7c90*/  BRA `(.L_x_150) ;  /* 0xffffffb800cc7947 */ /* 0x000fea000383ffff */
.L_x_58:
[----:B------:R-:W-:-:S07]  /*7ca0*/  MOV R5, UR8 ;  /* 0x0000000800057c02 */ /* 0x000fce0008000f00 */
.L_x_151:
[----:B-1----:R1:W2:Y:S02]  /*7cb0*/  SYNCS.PHASECHK.TRANS64.TRYWAIT P0, [R5+URZ+0x130], R0 ;  /* 0x00013000050075a7 */ /* 0x0022a400080011ff */
[----:B--2---:R-:W-:Y:S05]  /*7cc0*/  @!P0 NANOSLEEP.SYNCS 0x989680 ;  /* 0x009896800000895d */ /* 0x004fea0003900000 */
[----:B------:R-:W2:Y:S02]  /*7cd0*/  @!P0 SYNCS.PHASECHK.TRANS64 P0, [R5+URZ+0x130], R0 ;  /* 0x00013000050085a7 */ /* 0x000ea400080010ff */
[----:B--2---:R-:W-:Y:S05]  /*7ce0*/  @!P0 BRA `(.L_x_151) ;  /* 0xfffffffc00f08947 */ /* 0x004fea000383ffff */
[----:B------:R-:W-:Y:S05]  /*7cf0*/  BRA `(.L_x_152) ;  /* 0xffffffb800e87947 */ /* 0x000fea000383ffff */
.L_x_61:
[----:B-1----:R-:W-:Y:S07]  /*7d00*/  MOV R0, UR7 ;  /* 0x0000000700007c02 */ /* 0x002fee0008000f00 */
.L_x_153:
[----:B-1----:R1:W2:Y:S02]  /*7d10*/  SYNCS.PHASECHK.TRANS64.TRYWAIT P0, [R0+URZ], R5 ;  /* 0x00000005000075a7 */ /* 0x0022a400080011ff */
[----:B--2---:R-:W-:Y:S05]  /*7d20*/  @!P0 NANOSLEEP.SYNCS 0x989680 ;  /* 0x009896800000895d */ /* 0x004fea0003900000 */
[----:B------:R-:W2:Y:S02]  /*7d30*/  @!P0 SYNCS.PHASECHK.TRANS64 P0, [R0+URZ], R5 ;  /* 0x00000005000085a7 */ /* 0x000ea400080010ff */
[----:B--2---:R-:W-:Y:S05]  /*7d40*/  @!P0 BRA `(.L_x_153) ;  /* 0xfffffffc00f08947 */ /* 0x004fea000383ffff */
[----:B------:R-:W-:Y:S05]  /*7d50*/  BRA `(.L_x_60) ;  /* 0xffffffbc000c7947 */ /* 0x000fea000383ffff */
.L_x_64:
[----:B------:R-:W-:-:S07]  /*7d60*/  MOV R0, UR5 ;  /* 0x0000000500007c02 */ /* 0x000fce0008000f00 */
.L_x_154:
[----:B-1----:R1:W3:Y:S02]  /*7d70*/  SYNCS.PHASECHK.TRANS64.TRYWAIT P0, [R0+URZ], R3 ;  /* 0x00000003000075a7 */ /* 0x0022e400080011ff */
[----:B---3--:R-:W-:Y:S05]  /*7d80*/  @!P0 NANOSLEEP.SYNCS 0x989680 ;  /* 0x009896800000895d */ /* 0x008fea0003900000 */
[----:B------:R-:W3:Y:S02]  /*7d90*/  @!P0 SYNCS.PHASECHK.TRANS64 P0, [R0+URZ], R3 ;  /* 0x00000003000085a7 */ /* 0x000ee400080010ff */
[----:B---3--:R-:W-:Y:S05]  /*7da0*/  @!P0 BRA `(.L_x_154) ;  /* 0xfffffffc00f08947 */ /* 0x008fea000383ffff */
[----:B------:R-:W-:Y:S05]  /*7db0*/  BRA `(.L_x_155) ;  /* 0xffffffc000007947 */ /* 0x000fea000383ffff */
.L_x_65:
[----:B------:R-:W-:-:S07]  /*7dc0*/  MOV R0, UR7 ;  /* 0x0000000700007c02 */ /* 0x000fce0008000f00 */
.L_x_156:
[----:B-1----:R1:W3:Y:S02]  /*7dd0*/  SYNCS.PHASECHK.TRANS64.TRYWAIT P0, [R0+URZ], R3 ;  /* 0x00000003000075a7 */ /* 0x0022e400080011ff */
[----:B---3--:R-:W-:Y:S05]  /*7de0*/  @!P0 NANOSLEEP.SYNCS 0x989680 ;  /* 0x009896800000895d */ /* 0x008fea0003900000 */
[----:B------:R-:W3:Y:S02]  /*7df0*/  @!P0 SYNCS.PHASECHK.TRANS64 P0, [R0+URZ], R3 ;  /* 0x00000003000085a7 */ /* 0x000ee400080010ff */
[----:B---3--:R-:W-:Y:S05]  /*7e00*/  @!P0 BRA `(.L_x_156) ;  /* 0xfffffffc00f08947 */ /* 0x008fea000383ffff */
[----:B------:R-:W-:Y:S05]  /*7e10*/  BRA `(.L_x_157) ;  /* 0xffffffc0000c7947 */ /* 0x000fea000383ffff */
.L_x_70:
[----:B------:R-:W-:Y:S07]  /*7e20*/  MOV R0, UR7 ;  /* 0x0000000700007c02 */ /* 0x000fee0008000f00 */
.L_x_158:
[----:B--2---:R2:W3:Y:S02]  /*7e30*/  SYNCS.PHASECHK.TRANS64.TRYWAIT P0, [R0+URZ+0x110], R3 ;  /* 0x00011003000075a7 */ /* 0x0044e400080011ff */
[----:B---3--:R-:W-:Y:S05]  /*7e40*/  @!P0 NANOSLEEP.SYNCS 0x989680 ;  /* 0x009896800000895d */ /* 0x008fea0003900000 */
[----:B------:R-:W3:Y:S02]  /*7e50*/  @!P0 SYNCS.PHASECHK.TRANS64 P0, [R0+URZ+0x110], R3 ;  /* 0x00011003000085a7 */ /* 0x000ee400080010ff */
[----:B---3--:R-:W-:Y:S05]  /*7e60*/  @!P0 BRA `(.L_x_158) ;  /* 0xfffffffc00f08947 */ /* 0x008fea000383ffff */
[----:B------:R-:W-:Y:S05]  /*7e70*/  BRA `(.L_x_159) ;  /* 0xffffffc4001c7947 */ /* 0x000fea000383ffff */
.L_x_73:
[----:B------:R-:W-:Y:S07]  /*7e80*/  MOV R0, UR7 ;  /* 0x0000000700007c02 */ /* 0x000fee0008000f00 */
.L_x_160:
[----:B--2---:R2:W3:Y:S02]  /*7e90*/  SYNCS.PHASECHK.TRANS64.TRYWAIT P0, [R0+URZ+0x108], R3 ;  /* 0x00010803000075a7 */ /* 0x0044e400080011ff */
[----:B---3--:R-:W-:Y:S05]  /*7ea0*/  @!P0 NANOSLEEP.SYNCS 0x989680 ;  /* 0x009896800000895d */ /* 0x008fea0003900000 */
[----:B------:R-:W3:Y:S02]  /*7eb0*/  @!P0 SYNCS.PHASECHK.TRANS64 P0, [R0+URZ+0x108], R3 ;  /* 0x00010803000085a7 */ /* 0x000ee400080010ff */
[----:B---3--:R-:W-:Y:S05]  /*7ec0*/  @!P0 BRA `(.L_x_160) ;  /* 0xfffffffc00f08947 */ /* 0x008fea000383ffff */
[----:B------:R-:W-:Y:S05]  /*7ed0*/  BRA `(.L_x_72) ;  /* 0xffffffc400f47947 */ /* 0x000fea000383ffff */
.L_x_76:
[----:B------:R-:W-:Y:S07]  /*7ee0*/  MOV R3, UR17 ;  /* 0x0000001100037c02 */ /* 0x000fee0008000f00 */
.L_x_161:
[----:B-1----:R1:W2:Y:S02]  /*7ef0*/  SYNCS.PHASECHK.TRANS64.TRYWAIT P0, [R3+URZ+0xe8], R0 ;  /* 0x0000e800030075a7 */ /* 0x0022a400080011ff */
[----:B--2---:R-:W-:Y:S05]  /*7f00*/  @!P0 NANOSLEEP.SYNCS 0x989680 ;  /* 0x009896800000895d */ /* 0x004fea0003900000 */
[----:B------:R-:W2:Y:S02]  /*7f10*/  @!P0 SYNCS.PHASECHK.TRANS64 P0, [R3+URZ+0xe8], R0 ;  /* 0x0000e800030085a7 */ /* 0x000ea400080010ff */
[----:B--2---:R-:W-:Y:S05]  /*7f20*/  @!P0 BRA `(.L_x_161) ;  /* 0xfffffffc00f08947 */ /* 0x004fea000383ffff */
[----:B------:R-:W-:Y:S05]  /*7f30*/  BRA `(.L_x_162) ;  /* 0xffffffc800b07947 */ /* 0x000fea000383ffff */
.L_x_77:
[----:B------:R-:W-:Y:S07]  /*7f40*/  MOV R3, UR14 ;  /* 0x0000000e00037c02 */ /* 0x000fee0008000f00 */
.L_x_163:
[----:B-1----:R1:W2:Y:S02]  /*7f50*/  SYNCS.PHASECHK.TRANS64.TRYWAIT P0, [R3+URZ+0xe8], R12 ;  /* 0x0000e80c030075a7 */ /* 0x0022a400080011ff */
[----:B--2---:R-:W-:Y:S05]  /*7f60*/  @!P0 NANOSLEEP.SYNCS 0x989680 ;  /* 0x009896800000895d */ /* 0x004fea0003900000 */
[----:B------:R-:W2:Y:S02]  /*7f70*/  @!P0 SYNCS.PHASECHK.TRANS64 P0, [R3+URZ+0xe8], R12 ;  /* 0x0000e80c030085a7 */ /* 0x000ea400080010ff */
[----:B--2---:R-:W-:Y:S05]  /*7f80*/  @!P0 BRA `(.L_x_163) ;  /* 0xfffffffc00f08947 */ /* 0x004fea000383ffff */
[----:B------:R-:W-:Y:S05]  /*7f90*/  BRA `(.L_x_164) ;  /* 0xffffffcc00487947 */ /* 0x000fea000383ffff */
.L_x_79:
[----:B------:R-:W-:-:S07]  /*7fa0*/  MOV R0, UR4 ;  /* 0x0000000400007c02 */ /* 0x000fce0008000f00 */
.L_x_165:
[----:B-1----:R1:W3:Y:S02]  /*7fb0*/  SYNCS.PHASECHK.TRANS64.TRYWAIT P0, [R0+URZ], R3 ;  /* 0x00000003000075a7 */ /* 0x0022e400080011ff */
[----:B---3--:R-:W-:Y:S05]  /*7fc0*/  @!P0 NANOSLEEP.SYNCS 0x989680 ;  /* 0x009896800000895d */ /* 0x008fea0003900000 */
[----:B------:R-:W3:Y:S02]  /*7fd0*/  @!P0 SYNCS.PHASECHK.TRANS64 P0, [R0+URZ], R3 ;  /* 0x00000003000085a7 */ /* 0x000ee400080010ff */
[----:B---3--:R-:W-:Y:S05]  /*7fe0*/  @!P0 BRA `(.L_x_165) ;  /* 0xfffffffc00f08947 */ /* 0x008fea000383ffff */
[----:B------:R-:W-:Y:S05]  /*7ff0*/  BRA `(.L_x_166) ;  /* 0xffffffcc00c07947 */ /* 0x000fea000383ffff */
.L_x_80:
[----:B-1----:R1:W3:Y:S02]  /*8000*/  SYNCS.PHASECHK.TRANS64.TRYWAIT P0, [R2+URZ], R3 ;  /* 0x00000003020075a7 */ /* 0x0022e400080011ff */
[----:B---3--:R-:W-:Y:S05]  /*8010*/  @!P0 NANOSLEEP.SYNCS 0x989680 ;  /* 0x009896800000895d */ /* 0x008fea0003900000 */
[----:B------:R-:W3:Y:S02]  /*8020*/  @!P0 SYNCS.PHASECHK.TRANS64 P0, [R2+URZ], R3 ;  /* 0x00000003020085a7 */ /* 0x000ee400080010ff */
[----:B---3--:R-:W-:Y:S05]  /*8030*/  @!P0 BRA `(.L_x_80) ;  /* 0xfffffffc00f08947 */ /* 0x008fea000383ffff */
[----:B------:R-:W-:Y:S05]  /*8040*/  BRA `(.L_x_167) ;  /* 0xffffffcc00ec7947 */ /* 0x000fea000383ffff */
.L_x_82:
[----:B------:R-:W-:Y:S07]  /*8050*/  MOV R0, UR52 ;  /* 0x0000003400007c02 */ /* 0x000fee0008000f00 */
.L_x_168:
[----:B-1----:R1:W2:Y:S02]  /*8060*/  SYNCS.PHASECHK.TRANS64.TRYWAIT P0, [R0+URZ+0x110], R3 ;  /* 0x00011003000075a7 */ /* 0x0022a400080011ff */
[----:B--2---:R-:W-:Y:S05]  /*8070*/  @!P0 NANOSLEEP.SYNCS 0x989680 ;  /* 0x009896800000895d */ /* 0x004fea0003900000 */
[----:B------:R-:W2:Y:S02]  /*8080*/  @!P0 SYNCS.PHASECHK.TRANS64 P0, [R0+URZ+0x110], R3 ;  /* 0x00011003000085a7 */ /* 0x000ea400080010ff */
[----:B--2---:R-:W-:Y:S05]  /*8090*/  @!P0 BRA `(.L_x_168) ;  /* 0xfffffffc00f08947 */ /* 0x004fea000383ffff */
[----:B------:R-:W-:Y:S05]  /*80a0*/  BRA `(.L_x_169) ;  /* 0xffffffd000cc7947 */ /* 0x000fea000383ffff */
.L_x_92:
[----:B-1----:R1:W2:Y:S02]  /*80b0*/  SYNCS.PHASECHK.TRANS64.TRYWAIT P1, [R0+URZ+0xd0], R5 ;  /* 0x0000d005000075a7 */ /* 0x0022a400080211ff */
[----:B--2---:R-:W-:Y:S05]  /*80c0*/  @!P1 NANOSLEEP.SYNCS 0x989680 ;  /* 0x009896800000995d */ /* 0x004fea0003900000 */
[----:B------:R-:W2:Y:S02]  /*80d0*/  @!P1 SYNCS.PHASECHK.TRANS64 P1, [R0+URZ+0xd0], R5 ;  /* 0x0000d005000095a7 */ /* 0x000ea400080210ff */
[----:B--2---:R-:W-:Y:S05]  /*80e0*/  @!P1 BRA `(.L_x_92) ;  /* 0xfffffffc00f09947 */ /* 0x004fea000383ffff */
[----:B------:R-:W-:Y:S05]  /*80f0*/  BRA `(.L_x_91) ;  /* 0xffffffdc00c47947 */ /* 0x000fea000383ffff */
.L_x_94:
[----:B-1----:R1:W4:Y:S02]  /*8100*/  SYNCS.PHASECHK.TRANS64.TRYWAIT P0, [R84+URZ+0x120], R3 ;  /* 0x00012003540075a7 */ /* 0x00232400080011ff */
[----:B----4-:R-:W-:Y:S05]  /*8110*/  @!P0 NANOSLEEP.SYNCS 0x989680 ;  /* 0x009896800000895d */ /* 0x010fea0003900000 */
[----:B------:R-:W4:Y:S02]  /*8120*/  @!P0 SYNCS.PHASECHK.TRANS64 P0, [R84+URZ+0x120], R3 ;  /* 0x00012003540085a7 */ /* 0x000f2400080010ff */
[----:B----4-:R-:W-:Y:S05]  /*8130*/  @!P0 BRA `(.L_x_94) ;  /* 0xfffffffc00f08947 */ /* 0x010fea000383ffff */
[----:B------:R-:W-:Y:S05]  /*8140*/  BRA `(.L_x_93) ;  /* 0xffffffe000187947 */ /* 0x000fea000383ffff */
.L_x_105:
[----:B--2---:R2:W3:Y:S02]  /*8150*/  SYNCS.PHASECHK.TRANS64.TRYWAIT P0, [R3+URZ+0xd0], R4 ;  /* 0x0000d004030075a7 */ /* 0x0044e400080011ff */
[----:B---3--:R-:W-:Y:S05]  /*8160*/  @!P0 NANOSLEEP.SYNCS 0x989680 ;  /* 0x009896800000895d */ /* 0x008fea0003900000 */
[----:B------:R-:W3:Y:S02]  /*8170*/  @!P0 SYNCS.PHASECHK.TRANS64 P0, [R3+URZ+0xd0], R4 ;  /* 0x0000d004030085a7 */ /* 0x000ee400080010ff */
[----:B---3--:R-:W-:Y:S05]  /*8180*/  @!P0 BRA `(.L_x_105) ;  /* 0xfffffffc00f08947 */ /* 0x008fea000383ffff */
[----:B------:R-:W-:Y:S05]  /*8190*/  BRA `(.L_x_104) ;  /* 0xffffffe800347947 */ /* 0x000fea000383ffff */
        .weak           $__internal_0_$__cuda_sm10x_tcgen05_guardrail_trap_col_being_dealloced_not_returned_by_alloc
        .type           $__internal_0_$__cuda_sm10x_tcgen05_guardrail_trap_col_being_dealloced_not_returned_by_alloc,@function
        .size           $__internal_0_$__cuda_sm10x_tcgen05_guardrail_trap_col_being_dealloced_not_returned_by_alloc,($__internal_1_$__cuda_sm10x_tcgen05_guardrail_trap_phase_invalid_during_alloc - $__internal_0_$__cuda_sm10x_tcgen05_guardrail_trap_col_being_dealloced_not_returned_by_alloc)
$__internal_0_$__cuda_sm10x_tcgen05_guardrail_trap_col_being_dealloced_not_returned_by_alloc:
[----:B------:R-:W-:Y:S05]  /*81a0*/  BPT.TRAP 0x1 ;  /* 0x000000040000795c */ /* 0x000fea0000300000 */
[----:B------:R-:W-:-:S04]  /*81b0*/  MOV R3, 0x0 ;  /* 0x0000000000037802 */ /* 0x000fc80000000f00 */
[----:B------:R-:W-:Y:S05]  /*81c0*/  RET.REL.NODEC R2 `(_ZN7cutlass13device_kernelINS_4conv6kernel13ConvUniversalINS1_16ConvProblemShapeILNS1_8OperatorE1ELi2EEENS1_10collective14CollectiveConvINS1_47MainloopSm100TmaUmmaWarpSpecializedImplicitGemmILS5_1ELi13ELi2ELi1ELi2EN4cute5tupleIJNSA_1CILi1EEESD_SD_EEEEENSB_IJNSC_ILi64EEESG_NSB_IJSG_EEEEEENS_6half_tESJ_NSA_8TiledMMAINSA_8MMA_AtomIJNSA_20SM100_MMA_F16BF16_SSISJ_SJ_fLi64ELi64ELNSA_4UMMA5MajorE0ELSO_1ELNSN_7ScaleInE0ELSP_0EEEEEENSA_6LayoutISE_NSB_IJNSC_ILi0EEEST_ST_EEEEENSB_IJNSA_10UnderscoreESW_SW_EEEEENS7_6detail27Sm100ImplicitGemmTileTraitsINSA_20SM90_TMA_LOAD_IM2COLENSA_14ComposedLayoutINSA_7SwizzleILi3ELi4ELi3EEENSA_18smem_ptr_flag_bitsILi16EEENSS_INSB_IJNSC_ILi8EEESG_EEENSB_IJSG_SD_EEEEEEEvEENS10_INSA_13SM90_TMA_LOADENS12_IS14_S16_NSS_INSB_IJSG_S17_EEENSB_IJSD_SG_EEEEEEEvEEEENS_8epilogue10collective18CollectiveEpilogueINS1K_23Sm100TmaWarpSpecializedILi3ELi2ELi16ELb1ELb0EEEJSI_NSB_IJNSS_ISG_SD_EENSS_INSC_ILi32EEESD_EEEEESJ_NSB_IJNSB_IJlllEEESD_ST_EEESJ_S1U_NS1K_6fusion15FusionCallbacksIS1O_NS1V_17LinearCombinationISJ_fSJ_fLNS_15FloatRoundStyleE2EEESI_S1S_JEEENSA_5SM1004TMEM4LOAD26SM100_TMEM_LOAD_16dp256b4xES11_NS12_INS13_ILi2ELi4ELi3EEES16_NSS_INSB_IJS17_S1Q_EEENSB_IJS1Q_SD_EEEEEEENSA_17SM75_U32x4_LDSM_NENSA_21SM90_TMA_STORE_IM2COLES29_NSA_17SM90_U32x4_STSM_NENSA_39AutoVectorizingCopyWithAssumedAlignmentILi128EEEEEEvvEEEEvNT_6ParamsE) ;  /* 0xffffff7c028c7950 */ /* 0x000fea0003c3ffff */
        .weak           $__internal_1_$__cuda_sm10x_tcgen05_guardrail_trap_phase_invalid_during_alloc
        .type           $__internal_1_$__cuda_sm10x_tcgen05_guardrail_trap_phase_invalid_during_alloc,@function
        .size           $__internal_1_$__cuda_sm10x_tcgen05_guardrail_trap_phase_invalid_during_alloc,($__internal_2_$__cuda_sm10x_tcgen05_guardrail_trap_unallocated_columns_being_dealloced - $__internal_1_$__cuda_sm10x_tcgen05_guardrail_trap_phase_invalid_during_alloc)
$__internal_1_$__cuda_sm10x_tcgen05_guardrail_trap_phase_invalid_during_alloc:
[----:B------:R-:W-:Y:S05]  /*81d0*/  BPT.TRAP 0x1 ;  /* 0x000000040000795c */ /* 0x000fea0000300000 */
[----:B------:R-:W-:-:S04]  /*81e0*/  HFMA2 R3, -RZ, RZ, 0, 0 ;  /* 0x00000000ff037431 */ /* 0x000fc800000001ff */
[----:B------:R-:W-:Y:S05]  /*81f0*/  RET.REL.NODEC R2 `(_ZN7cutlass13device_kernelINS_4conv6kernel13ConvUniversalINS1_16ConvProblemShapeILNS1_8OperatorE1ELi2EEENS1_10collective14CollectiveConvINS1_47MainloopSm100TmaUmmaWarpSpecializedImplicitGemmILS5_1ELi13ELi2ELi1ELi2EN4cute5tupleIJNSA_1CILi1EEESD_SD_EEEEENSB_IJNSC_ILi64EEESG_NSB_IJSG_EEEEEENS_6half_tESJ_NSA_8TiledMMAINSA_8MMA_AtomIJNSA_20SM100_MMA_F16BF16_SSISJ_SJ_fLi64ELi64ELNSA_4UMMA5MajorE0ELSO_1ELNSN_7ScaleInE0ELSP_0EEEEEENSA_6LayoutISE_NSB_IJNSC_ILi0EEEST_ST_EEEEENSB_IJNSA_10UnderscoreESW_SW_EEEEENS7_6detail27Sm100ImplicitGemmTileTraitsINSA_20SM90_TMA_LOAD_IM2COLENSA_14ComposedLayoutINSA_7SwizzleILi3ELi4ELi3EEENSA_18smem_ptr_flag_bitsILi16EEENSS_INSB_IJNSC_ILi8EEESG_EEENSB_IJSG_SD_EEEEEEEvEENS10_INSA_13SM90_TMA_LOADENS12_IS14_S16_NSS_INSB_IJSG_S17_EEENSB_IJSD_SG_EEEEEEEvEEEENS_8epilogue10collective18CollectiveEpilogueINS1K_23Sm100TmaWarpSpecializedILi3ELi2ELi16ELb1ELb0EEEJSI_NSB_IJNSS_ISG_SD_EENSS_INSC_ILi32EEESD_EEEEESJ_NSB_IJNSB_IJlllEEESD_ST_EEESJ_S1U_NS1K_6fusion15FusionCallbacksIS1O_NS1V_17LinearCombinationISJ_fSJ_fLNS_15FloatRoundStyleE2EEESI_S1S_JEEENSA_5SM1004TMEM4LOAD26SM100_TMEM_LOAD_16dp256b4xES11_NS12_INS13_ILi2ELi4ELi3EEES16_NSS_INSB_IJS17_S1Q_EEENSB_IJS1Q_SD_EEEEEEENSA_17SM75_U32x4_LDSM_NENSA_21SM90_TMA_STORE_IM2COLES29_NSA_17SM90_U32x4_STSM_NENSA_39AutoVectorizingCopyWithAssumedAlignmentILi128EEEEEEvvEEEEvNT_6ParamsE) ;  /* 0xffffff7c02807950 */ /* 0x000fea0003c3ffff */
        .weak           $__internal_2_$__cuda_sm10x_tcgen05_guardrail_trap_unallocated_columns_being_dealloced
        .type           $__internal_2_$__cuda_sm10x_tcgen05_guardrail_trap_unallocated_columns_being_dealloced,@function
        .size           $__internal_2_$__cuda_sm10x_tcgen05_guardrail_trap_unallocated_columns_being_dealloced,(.L_x_171 - $__internal_2_$__cuda_sm10x_tcgen05_guardrail_trap_unallocated_columns_being_dealloced)
$__internal_2_$__cuda_sm10x_tcgen05_guardrail_trap_unallocated_columns_being_dealloced:
[----:B------:R-:W-:Y:S05]  /*8200*/  BPT.TRAP 0x1 ;  /* 0x000000040000795c */ /* 0x000fea0000300000 */
[----:B------:R-:W-:-:S04]  /*8210*/  MOV R3, 0x0 ;  /* 0x0000000000037802 */ /* 0x000fc80000000f00 */
[----:B------:R-:W-:Y:S05]  /*8220*/  RET.REL.NODEC R2 `(_ZN7cutlass13device_kernelINS_4conv6kernel13ConvUniversalINS1_16ConvProblemShapeILNS1_8OperatorE1ELi2EEENS1_10collective14CollectiveConvINS1_47MainloopSm100TmaUmmaWarpSpecializedImplicitGemmILS5_1ELi13ELi2ELi1ELi2EN4cute5tupleIJNSA_1CILi1EEESD_SD_EEEEENSB_IJNSC_ILi64EEESG_NSB_IJSG_EEEEEENS_6half_tESJ_NSA_8TiledMMAINSA_8MMA_AtomIJNSA_20SM100_MMA_F16BF16_SSISJ_SJ_fLi64ELi64ELNSA_4UMMA5MajorE0ELSO_1ELNSN_7ScaleInE0ELSP_0EEEEEENSA_6LayoutISE_NSB_IJNSC_ILi0EEEST_ST_EEEEENSB_IJNSA_10UnderscoreESW_SW_EEEEENS7_6detail27Sm100ImplicitGemmTileTraitsINSA_20SM90_TMA_LOAD_IM2COLENSA_14ComposedLayoutINSA_7SwizzleILi3ELi4ELi3EEENSA_18smem_ptr_flag_bitsILi16EEENSS_INSB_IJNSC_ILi8EEESG_EEENSB_IJSG_SD_EEEEEEEvEENS10_INSA_13SM90_TMA_LOADENS12_IS14_S16_NSS_INSB_IJSG_S17_EEENSB_IJSD_SG_EEEEEEEvEEEENS_8epilogue10collective18CollectiveEpilogueINS1K_23Sm100TmaWarpSpecializedILi3ELi2ELi16ELb1ELb0EEEJSI_NSB_IJNSS_ISG_SD_EENSS_INSC_ILi32EEESD_EEEEESJ_NSB_IJNSB_IJlllEEESD_ST_EEESJ_S1U_NS1K_6fusion15FusionCallbacksIS1O_NS1V_17LinearCombinationISJ_fSJ_fLNS_15FloatRoundStyleE2EEESI_S1S_JEEENSA_5SM1004TMEM4LOAD26SM100_TMEM_LOAD_16dp256b4xES11_NS12_INS13_ILi2ELi4ELi3EEES16_NSS_INSB_IJS17_S1Q_EEENSB_IJS1Q_SD_EEEEEEENSA_17SM75_U32x4_LDSM_NENSA_21SM90_TMA_STORE_IM2COLES29_NSA_17SM90_U32x4_STSM_NENSA_39AutoVectorizingCopyWithAssumedAlignmentILi128EEEEEEvvEEEEvNT_6ParamsE) ;  /* 0xffffff7c02747950 */ /* 0x000fea0003c3ffff */
.L_x_170:
[----:B------:R-:W-:-:S00]  /*8230*/  BRA `(.L_x_170) ;  /* 0xfffffffc00fc7947 */ /* 0x000fc0000383ffff */
[----:B------:R-:W-:-:S00]  /*8240*/  NOP ;  /* 0x0000000000007918 */ /* 0x000fc00000000000 */
        /* <DEDUP_REMOVED lines=11> */
.L_x_171:


//--------------------- .nv.global.init           --------------------------
	.section	.nv.global.init,"aw",@progbits
.nv.global.init:
	.type		$str$29,@object
	.size		$str$29,($str$30 - $str$29)
$str$29:
        /*0000*/ 	.byte	0x28, 0x61, 0x64, 0x64, 0x72, 0x65, 0x73, 0x73, 0x20, 0x26, 0x20, 0x6d, 0x61, 0x73, 0x6b, 0x29
        /*0010*/ 	.byte	0x20, 0x3d, 0x3d, 0x20, 0x30, 0x00
	.type		$str$30,@object
	.size		$str$30,($str$28 - $str$30)
$str$30:
        /*0016*/ 	.byte	0x2f, 0x74, 0x6d, 0x70, 0x2f, 0x63, 0x75, 0x74, 0x6c, 0x61, 0x73, 0x73, 0x5f, 0x73, 0x77, 0x65
        /*0026*/ 	.byte	0x65, 0x70, 0x5f, 0x73, 0x72, 0x63, 0x2f, 0x69, 0x6e, 0x63, 0x6c, 0x75, 0x64, 0x65, 0x2f, 0x63
        /*0036*/ 	.byte	0x75, 0x74, 0x65, 0x2f, 0x70, 0x6f, 0x69, 0x6e, 0x74, 0x65, 0x72, 0x5f, 0x66, 0x6c, 0x61, 0x67
        /*0046*/ 	.byte	0x67, 0x65, 0x64, 0x2e, 0x68, 0x70, 0x70, 0x00
	.type		$str$28,@object
	.size		$str$28,($str$27 - $str$28)
$str$28:
        /*004e*/ 	.byte	0x2f, 0x74, 0x6d, 0x70, 0x2f, 0x63, 0x75, 0x74, 0x6c, 0x61, 0x73, 0x73, 0x5f, 0x73, 0x77, 0x65
        /*005e*/ 	.byte	0x65, 0x70, 0x5f, 0x73, 0x72, 0x63, 0x2f, 0x69, 0x6e, 0x63, 0x6c, 0x75, 0x64, 0x65, 0x2f, 0x63
        /*006e*/ 	.byte	0x75, 0x74, 0x65, 0x2f, 0x61, 0x74, 0x6f, 0x6d, 0x2f, 0x63, 0x6f, 0x70, 0x79, 0x5f, 0x74, 0x72
        /*007e*/ 	.byte	0x61, 0x69, 0x74, 0x73, 0x5f, 0x73, 0x6d, 0x31, 0x30, 0x30, 0x2e, 0x68, 0x70, 0x70, 0x00
	.type		$str$27,@object
	.size		$str$27,(__unnamed_1 - $str$27)
$str$27:
        /*008d*/ 	.byte	0x28, 0x28, 0x75, 0x69, 0x6e, 0x74, 0x33, 0x32, 0x5f, 0x74, 0x28, 0x74, 0x68, 0x72, 0x65, 0x61
        /*009d*/ 	.byte	0x64, 0x49, 0x64, 0x78, 0x2e, 0x78, 0x29, 0x20, 0x2f, 0x20, 0x33, 0x32, 0x29, 0x20, 0x25, 0x20
        /*00ad*/ 	.byte	0x34, 0x29, 0x20, 0x3d, 0x3d, 0x20, 0x28, 0x28, 0x28, 0x74, 0x6d, 0x65, 0x6d, 0x5f, 0x61, 0x64
        /*00bd*/ 	.byte	0x64, 0x72, 0x20, 0x3e, 0x3e, 0x20, 0x31, 0x36, 0x29, 0x20, 0x2f, 0x20, 0x33, 0x32, 0x29, 0x20
        /*00cd*/ 	.byte	0x25, 0x20, 0x34, 0x29, 0x00
	.type		__unnamed_1,@object
	.size		__unnamed_1,(__unnamed_2 - __unnamed_1)
__unnamed_1:
        /*00d2*/ 	.byte	0x61, 0x75, 0x74, 0x6f, 0x20, 0x63, 0x75, 0x74, 0x65, 0x3a, 0x3a, 0x61, 0x73, 0x5f, 0x70, 0x6f
        /* <DEDUP_REMOVED lines=24> */
        /*0262*/ 	.byte	0x3e, 0x3e, 0x3e, 0x5d, 0x00
	.type		__unnamed_2,@object
	.size		__unnamed_2,(.L_2 - __unnamed_2)
__unnamed_2:
        /* <DEDUP_REMOVED lines=46> */
.L_2:


//--------------------- .nv.shared._ZN7cutlass13device_kernelINS_4conv6kernel13ConvUniversalINS1_16ConvProblemShapeILNS1_8OperatorE1ELi2EEENS1_10collective14CollectiveConvINS1_47MainloopSm100TmaUmmaWarpSpecializedImplicitGemmILS5_1ELi13ELi2ELi1ELi2EN4cute5tupleIJNSA_1CILi1EEESD_SD_EEEEENSB_IJNSC_ILi64EEESG_NSB_IJSG_EEEEEENS_6half_tESJ_NSA_8TiledMMAINSA_8MMA_AtomIJNSA_20SM100_MMA_F16BF16_SSISJ_SJ_fLi64ELi64ELNSA_4UMMA5MajorE0ELSO_1ELNSN_7ScaleInE0ELSP_0EEEEEENSA_6LayoutISE_NSB_IJNSC_ILi0EEEST_ST_EEEEENSB_IJNSA_10UnderscoreESW_SW_EEEEENS7_6detail27Sm100ImplicitGemmTileTraitsINSA_20SM90_TMA_LOAD_IM2COLENSA_14ComposedLayoutINSA_7SwizzleILi3ELi4ELi3EEENSA_18smem_ptr_flag_bitsILi16EEENSS_INSB_IJNSC_ILi8EEESG_EEENSB_IJSG_SD_EEEEEEEvEENS10_INSA_13SM90_TMA_LOADENS12_IS14_S16_NSS_INSB_IJSG_S17_EEENSB_IJSD_SG_EEEEEEEvEEEENS_8epilogue10collective18CollectiveEpilogueINS1K_23Sm100TmaWarpSpecializedILi3ELi2ELi16ELb1ELb0EEEJSI_NSB_IJNSS_ISG_SD_EENSS_INSC_ILi32EEESD_EEEEESJ_NSB_IJNSB_IJlllEEESD_ST_EEESJ_S1U_NS1K_6fusion15FusionCallbacksIS1O_NS1V_17LinearCombinationISJ_fSJ_fLNS_15FloatRoundStyleE2EEESI_S1S_JEEENSA_5SM1004TMEM4LOAD26SM100_TMEM_LOAD_16dp256b4xES11_NS12_INS13_ILi2ELi4ELi3EEES16_NSS_INSB_IJS17_S1Q_EEENSB_IJS1Q_SD_EEEEEEENSA_17SM75_U32x4_LDSM_NENSA_21SM90_TMA_STORE_IM2COLES29_NSA_17SM90_U32x4_STSM_NENSA_39AutoVectorizingCopyWithAssumedAlignmentILi128EEEEEEvvEEEEvNT_6ParamsE --------------------------
	.section	.nv.shared._ZN7cutlass13device_kernelINS_4conv6kernel13ConvUniversalINS1_16ConvProblemShapeILNS1_8OperatorE1ELi2EEENS1_10collective14CollectiveConvINS1_47MainloopSm100TmaUmmaWarpSpecializedImplicitGemmILS5_1ELi13ELi2ELi1ELi2EN4cute5tupleIJNSA_1CILi1EEESD_SD_EEEEENSB_IJNSC_ILi64EEESG_NSB_IJSG_EEEEEENS_6half_tESJ_NSA_8TiledMMAINSA_8MMA_AtomIJNSA_20SM100_MMA_F16BF16_SSISJ_SJ_fLi64ELi64ELNSA_4UMMA5MajorE0ELSO_1ELNSN_7ScaleInE0ELSP_0EEEEEENSA_6LayoutISE_NSB_IJNSC_ILi0EEEST_ST_EEEEENSB_IJNSA_10UnderscoreESW_SW_EEEEENS7_6detail27Sm100ImplicitGemmTileTraitsINSA_20SM90_TMA_LOAD_IM2COLENSA_14ComposedLayoutINSA_7SwizzleILi3ELi4ELi3EEENSA_18smem_ptr_flag_bitsILi16EEENSS_INSB_IJNSC_ILi8EEESG_EEENSB_IJSG_SD_EEEEEEEvEENS10_INSA_13SM90_TMA_LOADENS12_IS14_S16_NSS_INSB_IJSG_S17_EEENSB_IJSD_SG_EEEEEEEvEEEENS_8epilogue10collective18CollectiveEpilogueINS1K_23Sm100TmaWarpSpecializedILi3ELi2ELi16ELb1ELb0EEEJSI_NSB_IJNSS_ISG_SD_EENSS_INSC_ILi32EEESD_EEEEESJ_NSB_IJNSB_IJlllEEESD_ST_EEESJ_S1U_NS1K_6fusion15FusionCallbacksIS1O_NS1V_17LinearCombinationISJ_fSJ_fLNS_15FloatRoundStyleE2EEESI_S1S_JEEENSA_5SM1004TMEM4LOAD26SM100_TMEM_LOAD_16dp256b4xES11_NS12_INS13_ILi2ELi4ELi3EEES16_NSS_INSB_IJS17_S1Q_EEENSB_IJS1Q_SD_EEEEEEENSA_17SM75_U32x4_LDSM_NENSA_21SM90_TMA_STORE_IM2COLES29_NSA_17SM90_U32x4_STSM_NENSA_39AutoVectorizingCopyWithAssumedAlignmentILi128EEEEEEvvEEEEvNT_6ParamsE,"aw",@nobits
	.sectionflags	@""
	.align	16
	.zero		1024


//--------------------- .nv.shared.reserved.0     --------------------------
	.section	.nv.shared.reserved.0,"aw",@nobits
	.weak		__nv_reservedSMEM_offset_0_alias
	.size		__nv_reservedSMEM_offset_0_alias, 0, 64
	.other		__nv_reservedSMEM_offset_0_alias,@"STO_CUDA_RESERVED_SHARED STV_DEFAULT"
__nv_reservedSMEM_offset_0_alias:
	.zero		0
.nv.shared.reserved.0:
	.zero		64
	.weak		__nv_reservedSMEM_tcgen05_partition
	.type		__nv_reservedSMEM_tcgen05_partition,@object
	.size		__nv_reservedSMEM_tcgen05_partition,(.L_0 - __nv_reservedSMEM_tcgen05_partition)
__nv_reservedSMEM_tcgen05_partition:
	.zero		32
.L_0:


//--------------------- .nv.global                --------------------------
	.section	.nv.global,"aw",@nobits
.nv.global:
	.type		_ZN39_INTERNAL_1e0adb32_4_k_cu_68ac506a_30484cute1_E,@object
	.size		_ZN39_INTERNAL_1e0adb32_4_k_cu_68ac506a_30484cute1_E,(_ZN39_INTERNAL_1e0adb32_4_k_cu_68ac506a_30484cuda3std3__45__cpo6cbeginE - _ZN39_INTERNAL_1e0adb32_4_k_cu_68ac506a_30484cute1_E)
_ZN39_INTERNAL_1e0adb32_4_k_cu_68ac506a_30484cute1_E:
	.zero		1
	.type		_ZN39_INTERNAL_1e0adb32_4_k_cu_68ac506a_30484cuda3std3__45__cpo6cbeginE,@object
	.size		_ZN39_INTERNAL_1e0adb32_4_k_cu_68ac506a_30484cuda3std3__45__cpo6cbeginE,(_ZN39_INTERNAL_1e0adb32_4_k_cu_68ac506a_30484cuda3std3__48in_placeE - _ZN39_INTERNAL_1e0adb32_4_k_cu_68ac506a_30484cuda3std3__45__cpo6cbeginE)
_ZN39_INTERNAL_1e0adb32_4_k_cu_68ac506a_30484cuda3std3__45__cpo6cbeginE:
	.zero		1
	.type		_ZN39_INTERNAL_1e0adb32_4_k_cu_68ac506a_30484cuda3std3__48in_placeE,@object
	.size		_ZN39_INTERNAL_1e0adb32_4_k_cu_68ac506a_30484cuda3std3__48in_placeE,(_ZN39_INTERNAL_1e0adb32_4_k_cu_68ac506a_30484cuda3std6ranges3__45__cpo9iter_moveE - _ZN39_INTERNAL_1e0adb32_4_k_cu_68ac506a_30484cuda3std3__48in_placeE)
_ZN39_INTERNAL_1e0adb32_4_k_cu_68ac506a_30484cuda3std3__48in_placeE:
	.zero		1
	.type		_ZN39_INTERNAL_1e0adb32_4_k_cu_68ac506a_30484cuda3std6ranges3__45__cpo9iter_moveE,@object
	.size		_ZN39_INTERNAL_1e0adb32_4_k_cu_68ac506a_30484cuda3std6ranges3__45__cpo9iter_moveE,(_ZN39_INTERNAL_1e0adb32_4_k_cu_68ac506a_30484cuda3std3__45__cpo5beginE - _ZN39_INTERNAL_1e0adb32_4_k_cu_68ac506a_30484cuda3std6ranges3__45__cpo9iter_moveE)
_ZN39_INTERNAL_1e0adb32_4_k_cu_68ac506a_30484cuda3std6ranges3__45__cpo9iter_moveE:
	.zero		1
	.type		_ZN39_INTERNAL_1e0adb32_4_k_cu_68ac506a_30484cuda3std3__45__cpo5beginE,@object
	.size		_ZN39_INTERNAL_1e0adb32_4_k_cu_68ac506a_30484cuda3std3__45__cpo5beginE,(_ZN39_INTERNAL_1e0adb32_4_k_cu_68ac506a_30484cuda3std3__441_GLOBAL__N__1e0adb32_4_k_cu_68ac506a_30486ignoreE - _ZN39_INTERNAL_1e0adb32_4_k_cu_68ac506a_30484cuda3std3__45__cpo5beginE)
_ZN39_INTERNAL_1e0adb32_4_k_cu_68ac506a_30484cuda3std3__45__cpo5beginE:
	.zero		1
	.type		_ZN39_INTERNAL_1e0adb32_4_k_cu_68ac506a_30484cuda3std3__441_GLOBAL__N__1e0adb32_4_k_cu_68ac506a_30486ignoreE,@object
	.size		_ZN39_INTERNAL_1e0adb32_4_k_cu_68ac506a_30484cuda3std3__441_GLOBAL__N__1e0adb32_4_k_cu_68ac506a_30486ignoreE,(_ZN39_INTERNAL_1e0adb32_4_k_cu_68ac506a_30484cute7productE - _ZN39_INTERNAL_1e0adb32_4_k_cu_68ac506a_30484cuda3std3__441_GLOBAL__N__1e0adb32_4_k_cu_68ac506a_30486ignoreE)
_ZN39_INTERNAL_1e0adb32_4_k_cu_68ac506a_30484cuda3std3__441_GLOBAL__N__1e0adb32_4_k_cu_68ac506a_30486ignoreE:
	.zero		1
	.type		_ZN39_INTERNAL_1e0adb32_4_k_cu_68ac506a_30484cute7productE,@object
	.size		_ZN39_INTERNAL_1e0adb32_4_k_cu_68ac506a_30484cute7productE,(_ZN39_INTERNAL_1e0adb32_4_k_cu_68ac506a_30484cuda3std3__45__cpo3endE - _ZN39_INTERNAL_1e0adb32_4_k_cu_68ac506a_30484cute7productE)
_ZN39_INTERNAL_1e0adb32_4_k_cu_68ac506a_30484cute7productE:
	.zero		1
	.type		_ZN39_INTERNAL_1e0adb32_4_k_cu_68ac506a_30484cuda3std3__45__cpo3endE,@object
	.size		_ZN39_INTERNAL_1e0adb32_4_k_cu_68ac506a_30484cuda3std3__45__cpo3endE,(_ZN39_INTERNAL_1e0adb32_4_k_cu_68ac506a_30484cuda3std3__419piecewise_constructE - _ZN39_INTERNAL_1e0adb32_4_k_cu_68ac506a_30484cuda3std3__45__cpo3endE)
_ZN39_INTERNAL_1e0adb32_4_k_cu_68ac506a_30484cuda3std3__45__cpo3endE:
	.zero		1
	.type		_ZN39_INTERNAL_1e0adb32_4_k_cu_68ac506a_30484cuda3std3__419piecewise_constructE,@object
	.size		_ZN39_INTERNAL_1e0adb32_4_k_cu_68ac506a_30484cuda3std3__419piecewise_constructE,(_ZN39_INTERNAL_1e0adb32_4_k_cu_68ac506a_30484cuda3std3__45__cpo4cendE - _ZN39_INTERNAL_1e0adb32_4_k_cu_68ac506a_30484cuda3std3__419piecewise_constructE)
_ZN39_INTERNAL_1e0adb32_4_k_cu_68ac506a_30484cuda3std3__419piecewise_constructE:
	.zero		1
	.type		_ZN39_INTERNAL_1e0adb32_4_k_cu_68ac506a_30484cuda3std3__45__cpo4cendE,@object
	.size		_ZN39_INTERNAL_1e0adb32_4_k_cu_68ac506a_30484cuda3std3__45__cpo4cendE,(_ZN39_INTERNAL_1e0adb32_4_k_cu_68ac506a_30484cuda3std6ranges3__45__cpo4swapE - _ZN39_INTERNAL_1e0adb32_4_k_cu_68ac506a_30484cuda3std3__45__cpo4cendE)
_ZN39_INTERNAL_1e0adb32_4_k_cu_68ac506a_30484cuda3std3__45__cpo4cendE:
	.zero		1
	.type		_ZN39_INTERNAL_1e0adb32_4_k_cu_68ac506a_30484cuda3std6ranges3__45__cpo4swapE,@object
	.size		_ZN39_INTERNAL_1e0adb32_4_k_cu_68ac506a_30484cuda3std6ranges3__45__cpo4swapE,(.L_10 - _ZN39_INTERNAL_1e0adb32_4_k_cu_68ac506a_30484cuda3std6ranges3__45__cpo4swapE)
_ZN39_INTERNAL_1e0adb32_4_k_cu_68ac506a_30484cuda3std6ranges3__45__cpo4swapE:
	.zero		1
.L_10:


//--------------------- .nv.constant0._ZN7cutlass13device_kernelINS_4conv6kernel13ConvUniversalINS1_16ConvProblemShapeILNS1_8OperatorE1ELi2EEENS1_10collective14CollectiveConvINS1_47MainloopSm100TmaUmmaWarpSpecializedImplicitGemmILS5_1ELi13ELi2ELi1ELi2EN4cute5tupleIJNSA_1CILi1EEESD_SD_EEEEENSB_IJNSC_ILi64EEESG_NSB_IJSG_EEEEEENS_6half_tESJ_NSA_8TiledMMAINSA_8MMA_AtomIJNSA_20SM100_MMA_F16BF16_SSISJ_SJ_fLi64ELi64ELNSA_4UMMA5MajorE0ELSO_1ELNSN_7ScaleInE0ELSP_0EEEEEENSA_6LayoutISE_NSB_IJNSC_ILi0EEEST_ST_EEEEENSB_IJNSA_10UnderscoreESW_SW_EEEEENS7_6detail27Sm100ImplicitGemmTileTraitsINSA_20SM90_TMA_LOAD_IM2COLENSA_14ComposedLayoutINSA_7SwizzleILi3ELi4ELi3EEENSA_18smem_ptr_flag_bitsILi16EEENSS_INSB_IJNSC_ILi8EEESG_EEENSB_IJSG_SD_EEEEEEEvEENS10_INSA_13SM90_TMA_LOADENS12_IS14_S16_NSS_INSB_IJSG_S17_EEENSB_IJSD_SG_EEEEEEEvEEEENS_8epilogue10collective18CollectiveEpilogueINS1K_23Sm100TmaWarpSpecializedILi3ELi2ELi16ELb1ELb0EEEJSI_NSB_IJNSS_ISG_SD_EENSS_INSC_ILi32EEESD_EEEEESJ_NSB_IJNSB_IJlllEEESD_ST_EEESJ_S1U_NS1K_6fusion15FusionCallbacksIS1O_NS1V_17LinearCombinationISJ_fSJ_fLNS_15FloatRoundStyleE2EEESI_S1S_JEEENSA_5SM1004TMEM4LOAD26SM100_TMEM_LOAD_16dp256b4xES11_NS12_INS13_ILi2ELi4ELi3EEES16_NSS_INSB_IJS17_S1Q_EEENSB_IJS1Q_SD_EEEEEEENSA_17SM75_U32x4_LDSM_NENSA_21SM90_TMA_STORE_IM2COLES29_NSA_17SM90_U32x4_STSM_NENSA_39AutoVectorizingCopyWithAssumedAlignmentILi128EEEEEEvvEEEEvNT_6ParamsE --------------------------
	.section	.nv.constant0._ZN7cutlass13device_kernelINS_4conv6kernel13ConvUniversalINS1_16ConvProblemShapeILNS1_8OperatorE1ELi2EEENS1_10collective14CollectiveConvINS1_47MainloopSm100TmaUmmaWarpSpecializedImplicitGemmILS5_1ELi13ELi2ELi1ELi2EN4cute5tupleIJNSA_1CILi1EEESD_SD_EEEEENSB_IJNSC_ILi64EEESG_NSB_IJSG_EEEEEENS_6half_tESJ_NSA_8TiledMMAINSA_8MMA_AtomIJNSA_20SM100_MMA_F16BF16_SSISJ_SJ_fLi64ELi64ELNSA_4UMMA5MajorE0ELSO_1ELNSN_7ScaleInE0ELSP_0EEEEEENSA_6LayoutISE_NSB_IJNSC_ILi0EEEST_ST_EEEEENSB_IJNSA_10UnderscoreESW_SW_EEEEENS7_6detail27Sm100ImplicitGemmTileTraitsINSA_20SM90_TMA_LOAD_IM2COLENSA_14ComposedLayoutINSA_7SwizzleILi3ELi4ELi3EEENSA_18smem_ptr_flag_bitsILi16EEENSS_INSB_IJNSC_ILi8EEESG_EEENSB_IJSG_SD_EEEEEEEvEENS10_INSA_13SM90_TMA_LOADENS12_IS14_S16_NSS_INSB_IJSG_S17_EEENSB_IJSD_SG_EEEEEEEvEEEENS_8epilogue10collective18CollectiveEpilogueINS1K_23Sm100TmaWarpSpecializedILi3ELi2ELi16ELb1ELb0EEEJSI_NSB_IJNSS_ISG_SD_EENSS_INSC_ILi32EEESD_EEEEESJ_NSB_IJNSB_IJlllEEESD_ST_EEESJ_S1U_NS1K_6fusion15FusionCallbacksIS1O_NS1V_17LinearCombinationISJ_fSJ_fLNS_15FloatRoundStyleE2EEESI_S1S_JEEENSA_5SM1004TMEM4LOAD26SM100_TMEM_LOAD_16dp256b4xES11_NS12_INS13_ILi2ELi4ELi3EEES16_NSS_INSB_IJS17_S1Q_EEENSB_IJS1Q_SD_EEEEEEENSA_17SM75_U32x4_LDSM_NENSA_21SM90_TMA_STORE_IM2COLES29_NSA_17SM90_U32x4_STSM_NENSA_39AutoVectorizingCopyWithAssumedAlignmentILi128EEEEEEvvEEEEvNT_6ParamsE,"a",@progbits
	.sectionflags	@""
	.align	4
.nv.constant0._ZN7cutlass13device_kernelINS_4conv6kernel13ConvUniversalINS1_16ConvProblemShapeILNS1_8OperatorE1ELi2EEENS1_10collective14CollectiveConvINS1_47MainloopSm100TmaUmmaWarpSpecializedImplicitGemmILS5_1ELi13ELi2ELi1ELi2EN4cute5tupleIJNSA_1CILi1EEESD_SD_EEEEENSB_IJNSC_ILi64EEESG_NSB_IJSG_EEEEEENS_6half_tESJ_NSA_8TiledMMAINSA_8MMA_AtomIJNSA_20SM100_MMA_F16BF16_SSISJ_SJ_fLi64ELi64ELNSA_4UMMA5MajorE0ELSO_1ELNSN_7ScaleInE0ELSP_0EEEEEENSA_6LayoutISE_NSB_IJNSC_ILi0EEEST_ST_EEEEENSB_IJNSA_10UnderscoreESW_SW_EEEEENS7_6detail27Sm100ImplicitGemmTileTraitsINSA_20SM90_TMA_LOAD_IM2COLENSA_14ComposedLayoutINSA_7SwizzleILi3ELi4ELi3EEENSA_18smem_ptr_flag_bitsILi16EEENSS_INSB_IJNSC_ILi8EEESG_EEENSB_IJSG_SD_EEEEEEEvEENS10_INSA_13SM90_TMA_LOADENS12_IS14_S16_NSS_INSB_IJSG_S17_EEENSB_IJSD_SG_EEEEEEEvEEEENS_8epilogue10collective18CollectiveEpilogueINS1K_23Sm100TmaWarpSpecializedILi3ELi2ELi16ELb1ELb0EEEJSI_NSB_IJNSS_ISG_SD_EENSS_INSC_ILi32EEESD_EEEEESJ_NSB_IJNSB_IJlllEEESD_ST_EEESJ_S1U_NS1K_6fusion15FusionCallbacksIS1O_NS1V_17LinearCombinationISJ_fSJ_fLNS_15FloatRoundStyleE2EEESI_S1S_JEEENSA_5SM1004TMEM4LOAD26SM100_TMEM_LOAD_16dp256b4xES11_NS12_INS13_ILi2ELi4ELi3EEES16_NSS_INSB_IJS17_S1Q_EEENSB_IJS1Q_SD_EEEEEEENSA_17SM75_U32x4_LDSM_NENSA_21SM90_TMA_STORE_IM2COLES29_NSA_17SM90_U32x4_STSM_NENSA_39AutoVectorizingCopyWithAssumedAlignmentILi128EEEEEEvvEEEEvNT_6ParamsE:
	.zero		2944


//--------------------- SYMBOLS --------------------------

	.type		.nv.reservedSmem.offset0,@object
	.size		.nv.reservedSmem.offset0,0x4
	.type		.nv.reservedSmem.cap,@object
	.size		.nv.reservedSmem.cap,0x4
	.type		__assertfail,@function
